//
// Generated by NVIDIA NVVM Compiler
//
// Compiler Build ID: CL-36424714
// Cuda compilation tools, release 13.0, V13.0.88
// Based on NVVM 20.0.0
//

.version 9.0
.target sm_100
.address_size 64

	// .globl	_Z14convolutionGPUPhS_ii
.const .align 4 .b8 d_Kernel[100] = {255, 255, 255, 255, 254, 255, 255, 255, 0, 0, 0, 0, 2, 0, 0, 0, 1, 0, 0, 0, 252, 255, 255, 255, 248, 255, 255, 255, 0, 0, 0, 0, 8, 0, 0, 0, 4, 0, 0, 0, 250, 255, 255, 255, 244, 255, 255, 255, 0, 0, 0, 0, 12, 0, 0, 0, 6, 0, 0, 0, 252, 255, 255, 255, 248, 255, 255, 255, 0, 0, 0, 0, 8, 0, 0, 0, 4, 0, 0, 0, 255, 255, 255, 255, 254, 255, 255, 255, 0, 0, 0, 0, 2, 0, 0, 0, 1};

.visible .entry _Z14convolutionGPUPhS_ii(
	.param .u64 .ptr .align 1 _Z14convolutionGPUPhS_ii_param_0,
	.param .u64 .ptr .align 1 _Z14convolutionGPUPhS_ii_param_1,
	.param .u32 _Z14convolutionGPUPhS_ii_param_2,
	.param .u32 _Z14convolutionGPUPhS_ii_param_3
)
{
	.reg .pred 	%p<118>;
	.reg .b16 	%rs<26>;
	.reg .b32 	%r<349>;
	.reg .b32 	%f<159>;
	.reg .b64 	%rd<18>;

	ld.param.u64 	%rd9, [_Z14convolutionGPUPhS_ii_param_1];
	ld.param.u32 	%r20, [_Z14convolutionGPUPhS_ii_param_2];
	ld.param.u32 	%r21, [_Z14convolutionGPUPhS_ii_param_3];
	cvta.to.global.u64 	%rd1, %rd9;
	mov.u32 	%r22, %tid.x;
	mov.u32 	%r24, %ctaid.x;
	mov.u32 	%r25, %ntid.x;
	mov.u32 	%r27, %tid.y;
	mov.u32 	%r28, %ctaid.y;
	mov.u32 	%r29, %ntid.y;
	mad.lo.s32 	%r30, %r28, %r29, %r27;
	mul.lo.s32 	%r31, %r30, %r20;
	mad.lo.s32 	%r32, %r24, %r25, %r22;
	add.s32 	%r347, %r32, %r31;
	mov.u32 	%r33, %nctaid.x;
	add.s32 	%r34, %r33, -1;
	setp.eq.s32 	%p6, %r24, %r34;
	add.s32 	%r35, %r25, -1;
	add.s32 	%r36, %r22, -2;
	setp.gt.u32 	%p7, %r36, %r35;
	ld.const.u32 	%r37, [d_Kernel+4];
	cvt.rn.f32.s32 	%f1, %r37;
	and.pred  	%p1, %p6, %p7;
	ld.const.u32 	%r38, [d_Kernel+8];
	cvt.rn.f32.s32 	%f2, %r38;
	ld.const.u32 	%r39, [d_Kernel+12];
	cvt.rn.f32.s32 	%f3, %r39;
	ld.const.u32 	%r40, [d_Kernel+16];
	cvt.rn.f32.s32 	%f4, %r40;
	add.s32 	%r41, %r22, -1;
	setp.gt.u32 	%p8, %r41, %r35;
	ld.const.u32 	%r42, [d_Kernel+20];
	cvt.rn.f32.s32 	%f5, %r42;
	and.pred  	%p2, %p6, %p8;
	ld.const.u32 	%r43, [d_Kernel+28];
	cvt.rn.f32.s32 	%f6, %r43;
	ld.const.u32 	%r44, [d_Kernel+32];
	cvt.rn.f32.s32 	%f7, %r44;
	ld.const.u32 	%r45, [d_Kernel+36];
	cvt.rn.f32.s32 	%f8, %r45;
	setp.gt.u32 	%p9, %r22, %r35;
	ld.const.u32 	%r46, [d_Kernel+40];
	cvt.rn.f32.s32 	%f9, %r46;
	ld.const.u32 	%r47, [d_Kernel+44];
	cvt.rn.f32.s32 	%f10, %r47;
	and.pred  	%p3, %p6, %p9;
	ld.const.u32 	%r48, [d_Kernel+48];
	cvt.rn.f32.s32 	%f11, %r48;
	ld.const.u32 	%r49, [d_Kernel+52];
	cvt.rn.f32.s32 	%f12, %r49;
	ld.const.u32 	%r50, [d_Kernel+56];
	cvt.rn.f32.s32 	%f13, %r50;
	setp.ge.u32 	%p10, %r22, %r35;
	ld.const.u32 	%r51, [d_Kernel+60];
	cvt.rn.f32.s32 	%f14, %r51;
	ld.const.u32 	%r52, [d_Kernel+64];
	cvt.rn.f32.s32 	%f15, %r52;
	and.pred  	%p4, %p6, %p10;
	ld.const.u32 	%r53, [d_Kernel+68];
	cvt.rn.f32.s32 	%f16, %r53;
	ld.const.u32 	%r54, [d_Kernel+72];
	cvt.rn.f32.s32 	%f17, %r54;
	ld.const.u32 	%r55, [d_Kernel+76];
	cvt.rn.f32.s32 	%f18, %r55;
	add.s32 	%r56, %r22, 2;
	setp.gt.u32 	%p11, %r56, %r35;
	ld.const.u32 	%r57, [d_Kernel+80];
	cvt.rn.f32.s32 	%f19, %r57;
	ld.const.u32 	%r58, [d_Kernel+84];
	cvt.rn.f32.s32 	%f20, %r58;
	and.pred  	%p5, %p6, %p11;
	ld.const.u32 	%r59, [d_Kernel+88];
	cvt.rn.f32.s32 	%f21, %r59;
	ld.const.u32 	%r60, [d_Kernel+92];
	cvt.rn.f32.s32 	%f22, %r60;
	ld.const.u32 	%r61, [d_Kernel+96];
	cvt.rn.f32.s32 	%f23, %r61;
	mul.lo.s32 	%r2, %r21, %r20;
	add.s32 	%r62, %r30, 2;
	mad.lo.s32 	%r346, %r20, %r62, %r32;
	add.s32 	%r63, %r31, %r20;
	add.s32 	%r345, %r32, %r63;
	add.s32 	%r64, %r30, -1;
	mad.lo.s32 	%r344, %r20, %r64, %r32;
	add.s32 	%r65, %r30, -2;
	mad.lo.s32 	%r343, %r20, %r65, %r32;
	mov.f32 	%f133, 0f00000000;
	mov.b32 	%r348, 0;
	ld.const.u32 	%r78, [d_Kernel];
	ld.const.u32 	%r148, [d_Kernel+24];
$L__BB0_1:
	mov.u32 	%r66, %ctaid.y;
	mov.u32 	%r68, %nctaid.y;
	add.s32 	%r70, %r68, -1;
	setp.eq.s32 	%p12, %r66, %r70;
	mov.u32 	%r71, %tid.y;
	add.s32 	%r73, %r71, -2;
	mov.u32 	%r74, %ntid.y;
	add.s32 	%r76, %r74, -1;
	setp.gt.u32 	%p13, %r73, %r76;
	and.pred  	%p14, %p12, %p13;
	or.pred  	%p15, %p1, %p14;
	add.s32 	%r77, %r343, -2;
	cvt.s64.s32 	%rd10, %r77;
	add.s64 	%rd2, %rd1, %rd10;
	mov.f32 	%f134, 0f00000000;
	@%p15 bra 	$L__BB0_3;
	ld.global.u8 	%rs1, [%rd2];
	cvt.rn.f32.u16 	%f134, %rs1;
$L__BB0_3:
	cvt.rn.f32.s32 	%f103, %r78;
	fma.rn.f32 	%f27, %f134, %f103, %f133;
	mov.u32 	%r79, %ctaid.y;
	mov.u32 	%r81, %nctaid.y;
	add.s32 	%r83, %r81, -1;
	setp.eq.s32 	%p16, %r79, %r83;
	mov.u32 	%r84, %tid.y;
	add.s32 	%r86, %r84, -1;
	mov.u32 	%r87, %ntid.y;
	add.s32 	%r89, %r87, -1;
	setp.gt.u32 	%p17, %r86, %r89;
	and.pred  	%p18, %p16, %p17;
	or.pred  	%p19, %p1, %p18;
	add.s32 	%r90, %r344, -2;
	cvt.s64.s32 	%rd11, %r90;
	add.s64 	%rd3, %rd1, %rd11;
	mov.f32 	%f135, 0f00000000;
	@%p19 bra 	$L__BB0_5;
	ld.global.u8 	%rs2, [%rd3];
	cvt.rn.f32.u16 	%f135, %rs2;
$L__BB0_5:
	fma.rn.f32 	%f30, %f135, %f1, %f27;
	add.s32 	%r91, %r347, -2;
	cvt.s64.s32 	%rd12, %r91;
	add.s64 	%rd4, %rd1, %rd12;
	mov.u32 	%r92, %ctaid.y;
	mov.u32 	%r94, %nctaid.y;
	add.s32 	%r96, %r94, -1;
	setp.eq.s32 	%p20, %r92, %r96;
	mov.u32 	%r97, %tid.y;
	mov.u32 	%r99, %ntid.y;
	add.s32 	%r101, %r99, -1;
	setp.gt.u32 	%p21, %r97, %r101;
	and.pred  	%p22, %p20, %p21;
	or.pred  	%p23, %p1, %p22;
	mov.f32 	%f136, 0f00000000;
	@%p23 bra 	$L__BB0_7;
	ld.global.u8 	%rs3, [%rd4];
	cvt.rn.f32.u16 	%f136, %rs3;
$L__BB0_7:
	fma.rn.f32 	%f33, %f136, %f2, %f30;
	mov.u32 	%r102, %ctaid.y;
	mov.u32 	%r104, %nctaid.y;
	add.s32 	%r106, %r104, -1;
	setp.eq.s32 	%p24, %r102, %r106;
	mov.u32 	%r107, %tid.y;
	mov.u32 	%r109, %ntid.y;
	add.s32 	%r111, %r109, -1;
	setp.ge.u32 	%p25, %r107, %r111;
	and.pred  	%p26, %p24, %p25;
	or.pred  	%p27, %p1, %p26;
	add.s32 	%r112, %r345, -2;
	cvt.s64.s32 	%rd13, %r112;
	add.s64 	%rd5, %rd1, %rd13;
	mov.f32 	%f137, 0f00000000;
	@%p27 bra 	$L__BB0_9;
	ld.global.u8 	%rs4, [%rd5];
	cvt.rn.f32.u16 	%f137, %rs4;
$L__BB0_9:
	fma.rn.f32 	%f36, %f137, %f3, %f33;
	mov.u32 	%r113, %ctaid.y;
	mov.u32 	%r115, %nctaid.y;
	add.s32 	%r117, %r115, -1;
	setp.eq.s32 	%p28, %r113, %r117;
	mov.u32 	%r118, %tid.y;
	add.s32 	%r120, %r118, 2;
	mov.u32 	%r121, %ntid.y;
	add.s32 	%r123, %r121, -1;
	setp.gt.u32 	%p29, %r120, %r123;
	and.pred  	%p30, %p28, %p29;
	or.pred  	%p31, %p1, %p30;
	add.s32 	%r124, %r346, -2;
	cvt.s64.s32 	%rd14, %r124;
	add.s64 	%rd6, %rd1, %rd14;
	mov.f32 	%f138, 0f00000000;
	@%p31 bra 	$L__BB0_11;
	ld.global.u8 	%rs5, [%rd6];
	cvt.rn.f32.u16 	%f138, %rs5;
$L__BB0_11:
	ld.param.u64 	%rd17, [_Z14convolutionGPUPhS_ii_param_0];
	cvt.s64.s32 	%rd15, %r347;
	cvta.to.global.u64 	%rd16, %rd17;
	add.s64 	%rd7, %rd16, %rd15;
	fma.rn.f32 	%f39, %f138, %f4, %f36;
	setp.gt.f32 	%p32, %f39, 0f437F0000;
	selp.f32 	%f108, 0f437F0000, %f39, %p32;
	cvt.rzi.u32.f32 	%r125, %f108;
	st.global.u8 	[%rd7], %r125;
	mov.u32 	%r126, %ctaid.y;
	mov.u32 	%r128, %nctaid.y;
	add.s32 	%r130, %r128, -1;
	setp.eq.s32 	%p33, %r126, %r130;
	mov.u32 	%r131, %tid.y;
	add.s32 	%r133, %r131, -2;
	mov.u32 	%r134, %ntid.y;
	add.s32 	%r136, %r134, -1;
	setp.gt.u32 	%p34, %r133, %r136;
	and.pred  	%p35, %p33, %p34;
	or.pred  	%p36, %p2, %p35;
	mov.f32 	%f139, 0f00000000;
	@%p36 bra 	$L__BB0_13;
	ld.global.u8 	%rs6, [%rd2+1];
	cvt.rn.f32.u16 	%f139, %rs6;
$L__BB0_13:
	fma.rn.f32 	%f42, %f139, %f5, %f39;
	mov.u32 	%r137, %ctaid.y;
	mov.u32 	%r139, %nctaid.y;
	add.s32 	%r141, %r139, -1;
	setp.eq.s32 	%p37, %r137, %r141;
	mov.u32 	%r142, %tid.y;
	add.s32 	%r144, %r142, -1;
	mov.u32 	%r145, %ntid.y;
	add.s32 	%r147, %r145, -1;
	setp.gt.u32 	%p38, %r144, %r147;
	and.pred  	%p39, %p37, %p38;
	or.pred  	%p40, %p2, %p39;
	mov.f32 	%f140, 0f00000000;
	@%p40 bra 	$L__BB0_15;
	ld.global.u8 	%rs7, [%rd3+1];
	cvt.rn.f32.u16 	%f140, %rs7;
$L__BB0_15:
	cvt.rn.f32.s32 	%f111, %r148;
	fma.rn.f32 	%f45, %f140, %f111, %f42;
	mov.u32 	%r149, %ctaid.y;
	mov.u32 	%r151, %nctaid.y;
	add.s32 	%r153, %r151, -1;
	setp.eq.s32 	%p41, %r149, %r153;
	mov.u32 	%r154, %tid.y;
	mov.u32 	%r156, %ntid.y;
	add.s32 	%r158, %r156, -1;
	setp.gt.u32 	%p42, %r154, %r158;
	and.pred  	%p43, %p41, %p42;
	or.pred  	%p44, %p2, %p43;
	mov.f32 	%f141, 0f00000000;
	@%p44 bra 	$L__BB0_17;
	ld.global.u8 	%rs8, [%rd4+1];
	cvt.rn.f32.u16 	%f141, %rs8;
$L__BB0_17:
	fma.rn.f32 	%f48, %f141, %f6, %f45;
	mov.u32 	%r159, %ctaid.y;
	mov.u32 	%r161, %nctaid.y;
	add.s32 	%r163, %r161, -1;
	setp.eq.s32 	%p45, %r159, %r163;
	mov.u32 	%r164, %tid.y;
	mov.u32 	%r166, %ntid.y;
	add.s32 	%r168, %r166, -1;
	setp.ge.u32 	%p46, %r164, %r168;
	and.pred  	%p47, %p45, %p46;
	or.pred  	%p48, %p2, %p47;
	mov.f32 	%f142, 0f00000000;
	@%p48 bra 	$L__BB0_19;
	ld.global.u8 	%rs9, [%rd5+1];
	cvt.rn.f32.u16 	%f142, %rs9;
$L__BB0_19:
	fma.rn.f32 	%f51, %f142, %f7, %f48;
	mov.u32 	%r169, %ctaid.y;
	mov.u32 	%r171, %nctaid.y;
	add.s32 	%r173, %r171, -1;
	setp.eq.s32 	%p49, %r169, %r173;
	mov.u32 	%r174, %tid.y;
	add.s32 	%r176, %r174, 2;
	mov.u32 	%r177, %ntid.y;
	add.s32 	%r179, %r177, -1;
	setp.gt.u32 	%p50, %r176, %r179;
	and.pred  	%p51, %p49, %p50;
	or.pred  	%p52, %p2, %p51;
	mov.f32 	%f143, 0f00000000;
	@%p52 bra 	$L__BB0_21;
	ld.global.u8 	%rs10, [%rd6+1];
	cvt.rn.f32.u16 	%f143, %rs10;
$L__BB0_21:
	fma.rn.f32 	%f54, %f143, %f8, %f51;
	setp.gt.f32 	%p53, %f54, 0f437F0000;
	selp.f32 	%f115, 0f437F0000, %f54, %p53;
	cvt.rzi.u32.f32 	%r180, %f115;
	st.global.u8 	[%rd7], %r180;
	mov.u32 	%r181, %ctaid.y;
	mov.u32 	%r183, %nctaid.y;
	add.s32 	%r185, %r183, -1;
	setp.eq.s32 	%p54, %r181, %r185;
	mov.u32 	%r186, %tid.y;
	add.s32 	%r188, %r186, -2;
	mov.u32 	%r189, %ntid.y;
	add.s32 	%r191, %r189, -1;
	setp.gt.u32 	%p55, %r188, %r191;
	and.pred  	%p56, %p54, %p55;
	or.pred  	%p57, %p3, %p56;
	mov.f32 	%f144, 0f00000000;
	@%p57 bra 	$L__BB0_23;
	ld.global.u8 	%rs11, [%rd2+2];
	cvt.rn.f32.u16 	%f144, %rs11;
$L__BB0_23:
	fma.rn.f32 	%f57, %f144, %f9, %f54;
	mov.u32 	%r192, %ctaid.y;
	mov.u32 	%r194, %nctaid.y;
	add.s32 	%r196, %r194, -1;
	setp.eq.s32 	%p58, %r192, %r196;
	mov.u32 	%r197, %tid.y;
	add.s32 	%r199, %r197, -1;
	mov.u32 	%r200, %ntid.y;
	add.s32 	%r202, %r200, -1;
	setp.gt.u32 	%p59, %r199, %r202;
	and.pred  	%p60, %p58, %p59;
	or.pred  	%p61, %p3, %p60;
	mov.f32 	%f145, 0f00000000;
	@%p61 bra 	$L__BB0_25;
	ld.global.u8 	%rs12, [%rd3+2];
	cvt.rn.f32.u16 	%f145, %rs12;
$L__BB0_25:
	fma.rn.f32 	%f60, %f145, %f10, %f57;
	mov.u32 	%r203, %ctaid.y;
	mov.u32 	%r205, %nctaid.y;
	add.s32 	%r207, %r205, -1;
	setp.eq.s32 	%p62, %r203, %r207;
	mov.u32 	%r208, %tid.y;
	mov.u32 	%r210, %ntid.y;
	add.s32 	%r212, %r210, -1;
	setp.gt.u32 	%p63, %r208, %r212;
	and.pred  	%p64, %p62, %p63;
	or.pred  	%p65, %p3, %p64;
	mov.f32 	%f146, 0f00000000;
	@%p65 bra 	$L__BB0_27;
	ld.global.u8 	%rs13, [%rd4+2];
	cvt.rn.f32.u16 	%f146, %rs13;
$L__BB0_27:
	fma.rn.f32 	%f63, %f146, %f11, %f60;
	mov.u32 	%r213, %ctaid.y;
	mov.u32 	%r215, %nctaid.y;
	add.s32 	%r217, %r215, -1;
	setp.eq.s32 	%p66, %r213, %r217;
	mov.u32 	%r218, %tid.y;
	mov.u32 	%r220, %ntid.y;
	add.s32 	%r222, %r220, -1;
	setp.ge.u32 	%p67, %r218, %r222;
	and.pred  	%p68, %p66, %p67;
	or.pred  	%p69, %p3, %p68;
	mov.f32 	%f147, 0f00000000;
	@%p69 bra 	$L__BB0_29;
	ld.global.u8 	%rs14, [%rd5+2];
	cvt.rn.f32.u16 	%f147, %rs14;
$L__BB0_29:
	fma.rn.f32 	%f66, %f147, %f12, %f63;
	mov.u32 	%r223, %ctaid.y;
	mov.u32 	%r225, %nctaid.y;
	add.s32 	%r227, %r225, -1;
	setp.eq.s32 	%p70, %r223, %r227;
	mov.u32 	%r228, %tid.y;
	add.s32 	%r230, %r228, 2;
	mov.u32 	%r231, %ntid.y;
	add.s32 	%r233, %r231, -1;
	setp.gt.u32 	%p71, %r230, %r233;
	and.pred  	%p72, %p70, %p71;
	or.pred  	%p73, %p3, %p72;
	mov.f32 	%f148, 0f00000000;
	@%p73 bra 	$L__BB0_31;
	ld.global.u8 	%rs15, [%rd6+2];
	cvt.rn.f32.u16 	%f148, %rs15;
$L__BB0_31:
	fma.rn.f32 	%f69, %f148, %f13, %f66;
	setp.gt.f32 	%p74, %f69, 0f437F0000;
	selp.f32 	%f121, 0f437F0000, %f69, %p74;
	cvt.rzi.u32.f32 	%r234, %f121;
	st.global.u8 	[%rd7], %r234;
	mov.u32 	%r235, %ctaid.y;
	mov.u32 	%r237, %nctaid.y;
	add.s32 	%r239, %r237, -1;
	setp.eq.s32 	%p75, %r235, %r239;
	mov.u32 	%r240, %tid.y;
	add.s32 	%r242, %r240, -2;
	mov.u32 	%r243, %ntid.y;
	add.s32 	%r245, %r243, -1;
	setp.gt.u32 	%p76, %r242, %r245;
	and.pred  	%p77, %p75, %p76;
	or.pred  	%p78, %p4, %p77;
	mov.f32 	%f149, 0f00000000;
	@%p78 bra 	$L__BB0_33;
	ld.global.u8 	%rs16, [%rd2+3];
	cvt.rn.f32.u16 	%f149, %rs16;
$L__BB0_33:
	fma.rn.f32 	%f72, %f149, %f14, %f69;
	mov.u32 	%r246, %ctaid.y;
	mov.u32 	%r248, %nctaid.y;
	add.s32 	%r250, %r248, -1;
	setp.eq.s32 	%p79, %r246, %r250;
	mov.u32 	%r251, %tid.y;
	add.s32 	%r253, %r251, -1;
	mov.u32 	%r254, %ntid.y;
	add.s32 	%r256, %r254, -1;
	setp.gt.u32 	%p80, %r253, %r256;
	and.pred  	%p81, %p79, %p80;
	or.pred  	%p82, %p4, %p81;
	mov.f32 	%f150, 0f00000000;
	@%p82 bra 	$L__BB0_35;
	ld.global.u8 	%rs17, [%rd3+3];
	cvt.rn.f32.u16 	%f150, %rs17;
$L__BB0_35:
	fma.rn.f32 	%f75, %f150, %f15, %f72;
	mov.u32 	%r257, %ctaid.y;
	mov.u32 	%r259, %nctaid.y;
	add.s32 	%r261, %r259, -1;
	setp.eq.s32 	%p83, %r257, %r261;
	mov.u32 	%r262, %tid.y;
	mov.u32 	%r264, %ntid.y;
	add.s32 	%r266, %r264, -1;
	setp.gt.u32 	%p84, %r262, %r266;
	and.pred  	%p85, %p83, %p84;
	or.pred  	%p86, %p4, %p85;
	mov.f32 	%f151, 0f00000000;
	@%p86 bra 	$L__BB0_37;
	ld.global.u8 	%rs18, [%rd4+3];
	cvt.rn.f32.u16 	%f151, %rs18;
$L__BB0_37:
	fma.rn.f32 	%f78, %f151, %f16, %f75;
	mov.u32 	%r267, %ctaid.y;
	mov.u32 	%r269, %nctaid.y;
	add.s32 	%r271, %r269, -1;
	setp.eq.s32 	%p87, %r267, %r271;
	mov.u32 	%r272, %tid.y;
	mov.u32 	%r274, %ntid.y;
	add.s32 	%r276, %r274, -1;
	setp.ge.u32 	%p88, %r272, %r276;
	and.pred  	%p89, %p87, %p88;
	or.pred  	%p90, %p4, %p89;
	mov.f32 	%f152, 0f00000000;
	@%p90 bra 	$L__BB0_39;
	ld.global.u8 	%rs19, [%rd5+3];
	cvt.rn.f32.u16 	%f152, %rs19;
$L__BB0_39:
	fma.rn.f32 	%f81, %f152, %f17, %f78;
	mov.u32 	%r277, %ctaid.y;
	mov.u32 	%r279, %nctaid.y;
	add.s32 	%r281, %r279, -1;
	setp.eq.s32 	%p91, %r277, %r281;
	mov.u32 	%r282, %tid.y;
	add.s32 	%r284, %r282, 2;
	mov.u32 	%r285, %ntid.y;
	add.s32 	%r287, %r285, -1;
	setp.gt.u32 	%p92, %r284, %r287;
	and.pred  	%p93, %p91, %p92;
	or.pred  	%p94, %p4, %p93;
	mov.f32 	%f153, 0f00000000;
	@%p94 bra 	$L__BB0_41;
	ld.global.u8 	%rs20, [%rd6+3];
	cvt.rn.f32.u16 	%f153, %rs20;
$L__BB0_41:
	fma.rn.f32 	%f84, %f153, %f18, %f81;
	setp.gt.f32 	%p95, %f84, 0f437F0000;
	selp.f32 	%f127, 0f437F0000, %f84, %p95;
	cvt.rzi.u32.f32 	%r288, %f127;
	st.global.u8 	[%rd7], %r288;
	mov.u32 	%r289, %ctaid.y;
	mov.u32 	%r291, %nctaid.y;
	add.s32 	%r293, %r291, -1;
	setp.eq.s32 	%p96, %r289, %r293;
	mov.u32 	%r294, %tid.y;
	add.s32 	%r296, %r294, -2;
	mov.u32 	%r297, %ntid.y;
	add.s32 	%r299, %r297, -1;
	setp.gt.u32 	%p97, %r296, %r299;
	and.pred  	%p98, %p96, %p97;
	or.pred  	%p99, %p5, %p98;
	mov.f32 	%f154, 0f00000000;
	@%p99 bra 	$L__BB0_43;
	ld.global.u8 	%rs21, [%rd2+4];
	cvt.rn.f32.u16 	%f154, %rs21;
$L__BB0_43:
	fma.rn.f32 	%f87, %f154, %f19, %f84;
	mov.u32 	%r300, %ctaid.y;
	mov.u32 	%r302, %nctaid.y;
	add.s32 	%r304, %r302, -1;
	setp.eq.s32 	%p100, %r300, %r304;
	mov.u32 	%r305, %tid.y;
	add.s32 	%r307, %r305, -1;
	mov.u32 	%r308, %ntid.y;
	add.s32 	%r310, %r308, -1;
	setp.gt.u32 	%p101, %r307, %r310;
	and.pred  	%p102, %p100, %p101;
	or.pred  	%p103, %p5, %p102;
	mov.f32 	%f155, 0f00000000;
	@%p103 bra 	$L__BB0_45;
	ld.global.u8 	%rs22, [%rd3+4];
	cvt.rn.f32.u16 	%f155, %rs22;
$L__BB0_45:
	fma.rn.f32 	%f90, %f155, %f20, %f87;
	mov.u32 	%r311, %ctaid.y;
	mov.u32 	%r313, %nctaid.y;
	add.s32 	%r315, %r313, -1;
	setp.eq.s32 	%p104, %r311, %r315;
	mov.u32 	%r316, %tid.y;
	mov.u32 	%r318, %ntid.y;
	add.s32 	%r320, %r318, -1;
	setp.gt.u32 	%p105, %r316, %r320;
	and.pred  	%p106, %p104, %p105;
	or.pred  	%p107, %p5, %p106;
	mov.f32 	%f156, 0f00000000;
	@%p107 bra 	$L__BB0_47;
	ld.global.u8 	%rs23, [%rd4+4];
	cvt.rn.f32.u16 	%f156, %rs23;
$L__BB0_47:
	fma.rn.f32 	%f93, %f156, %f21, %f90;
	mov.u32 	%r321, %ctaid.y;
	mov.u32 	%r323, %nctaid.y;
	add.s32 	%r325, %r323, -1;
	setp.eq.s32 	%p108, %r321, %r325;
	mov.u32 	%r326, %tid.y;
	mov.u32 	%r328, %ntid.y;
	add.s32 	%r330, %r328, -1;
	setp.ge.u32 	%p109, %r326, %r330;
	and.pred  	%p110, %p108, %p109;
	or.pred  	%p111, %p5, %p110;
	mov.f32 	%f157, 0f00000000;
	@%p111 bra 	$L__BB0_49;
	ld.global.u8 	%rs24, [%rd5+4];
	cvt.rn.f32.u16 	%f157, %rs24;
$L__BB0_49:
	fma.rn.f32 	%f96, %f157, %f22, %f93;
	mov.u32 	%r331, %ctaid.y;
	mov.u32 	%r333, %nctaid.y;
	add.s32 	%r335, %r333, -1;
	setp.eq.s32 	%p112, %r331, %r335;
	mov.u32 	%r336, %tid.y;
	add.s32 	%r338, %r336, 2;
	mov.u32 	%r339, %ntid.y;
	add.s32 	%r341, %r339, -1;
	setp.gt.u32 	%p113, %r338, %r341;
	and.pred  	%p114, %p112, %p113;
	or.pred  	%p115, %p5, %p114;
	mov.f32 	%f158, 0f00000000;
	@%p115 bra 	$L__BB0_51;
	ld.global.u8 	%rs25, [%rd6+4];
	cvt.rn.f32.u16 	%f158, %rs25;
$L__BB0_51:
	fma.rn.f32 	%f133, %f158, %f23, %f96;
	setp.gt.f32 	%p116, %f133, 0f437F0000;
	selp.f32 	%f132, 0f437F0000, %f133, %p116;
	cvt.rzi.u32.f32 	%r342, %f132;
	st.global.u8 	[%rd7], %r342;
	add.s32 	%r348, %r348, 1;
	add.s32 	%r347, %r347, %r2;
	add.s32 	%r346, %r346, %r2;
	add.s32 	%r345, %r345, %r2;
	add.s32 	%r344, %r344, %r2;
	add.s32 	%r343, %r343, %r2;
	setp.ne.s32 	%p117, %r348, 3;
	@%p117 bra 	$L__BB0_1;
	ret;

}


// ===== COMPILED SASS (sm_100) =====

	.target	sm_100

	.elftype	@"ET_EXEC"


//--------------------- .note.nv.tkinfo           --------------------------
	.section	.note.nv.tkinfo,"",@"SHT_NOTE"
	.sectionflags	@"SHF_NOTE_NV_TKINFO"
	.tkinfo
        /*0018*/ 	.word	0x00000002
        /*0030*/ 	.string	""
        /*0030*/ 	.string	"ptxas"
        /*0030*/ 	.string	"Cuda compilation tools, release 13.0, V13.0.88"
        /*0030*/ 	.string	"Build cuda_13.0.r13.0/compiler.36424714_0"
        /*0030*/ 	.string	"-arch sm_100 -m 64 "



//--------------------- .note.nv.cuinfo           --------------------------
	.section	.note.nv.cuinfo,"",@"SHT_NOTE"
	.sectionflags	@"SHF_NOTE_NV_CUINFO"
        /*0018*/ 	.short	0x0002
        /*001a*/ 	.short	0x0064
        /*001c*/ 	.short	0x0082
	.zero		2


//--------------------- .nv.info                  --------------------------
	.section	.nv.info,"",@"SHT_CUDA_INFO"
	.align	4


	//----- nvinfo : EIATTR_REGCOUNT
	.align		4
        /*0000*/ 	.byte	0x04, 0x2f
        /*0002*/ 	.short	(.L_2 - .L_1)
	.align		4
.L_1:
        /*0004*/ 	.word	index@(_Z14convolutionGPUPhS_ii)
        /*0008*/ 	.word	0x00000037


	//----- nvinfo : EIATTR_FRAME_SIZE
	.align		4
.L_2:
        /*000c*/ 	.byte	0x04, 0x11
        /*000e*/ 	.short	(.L_4 - .L_3)
	.align		4
.L_3:
        /*0010*/ 	.word	index@(_Z14convolutionGPUPhS_ii)
        /*0014*/ 	.word	0x00000000


	//----- nvinfo : EIATTR_MIN_STACK_SIZE
	.align		4
.L_4:
        /*0018*/ 	.byte	0x04, 0x12
        /*001a*/ 	.short	(.L_6 - .L_5)
	.align		4
.L_5:
        /*001c*/ 	.word	index@(_Z14convolutionGPUPhS_ii)
        /*0020*/ 	.word	0x00000000
.L_6:


//--------------------- .nv.compat                --------------------------
	.section	.nv.compat,"",@"SHT_CUDA_COMPAT_INFO"
	.align	4
        /*0000*/ 	.byte	0x02, 0x09, 0x00, 0x00, 0x02, 0x02, 0x01, 0x00, 0x02, 0x05, 0x05, 0x00, 0x03, 0x07, 0x01, 0x01
        /*0010*/ 	.byte	0x02, 0x03, 0x00, 0x00, 0x02, 0x06, 0x01, 0x00, 0x04, 0x0b, 0x08, 0x00, 0x09, 0x00, 0x00, 0x00
        /*0020*/ 	.byte	0x00, 0x00, 0x00, 0x00


//--------------------- .nv.info._Z14convolutionGPUPhS_ii --------------------------
	.section	.nv.info._Z14convolutionGPUPhS_ii,"",@"SHT_CUDA_INFO"
	.sectionflags	@""
	.align	4


	//----- nvinfo : EIATTR_CUDA_API_VERSION
	.align		4
        /*0000*/ 	.byte	0x04, 0x37
        /*0002*/ 	.short	(.L_8 - .L_7)
.L_7:
        /*0004*/ 	.word	0x00000082


	//----- nvinfo : EIATTR_KPARAM_INFO
	.align		4
.L_8:
        /*0008*/ 	.byte	0x04, 0x17
        /*000a*/ 	.short	(.L_10 - .L_9)
.L_9:
        /*000c*/ 	.word	0x00000000
        /*0010*/ 	.short	0x0003
        /*0012*/ 	.short	0x0014
        /*0014*/ 	.byte	0x00, 0xf0, 0x11, 0x00


	//----- nvinfo : EIATTR_KPARAM_INFO
	.align		4
.L_10:
        /*0018*/ 	.byte	0x04, 0x17
        /*001a*/ 	.short	(.L_12 - .L_11)
.L_11:
        /*001c*/ 	.word	0x00000000
        /*0020*/ 	.short	0x0002
        /*0022*/ 	.short	0x0010
        /*0024*/ 	.byte	0x00, 0xf0, 0x11, 0x00


	//----- nvinfo : EIATTR_KPARAM_INFO
	.align		4
.L_12:
        /*0028*/ 	.byte	0x04, 0x17
        /*002a*/ 	.short	(.L_14 - .L_13)
.L_13:
        /*002c*/ 	.word	0x00000000
        /*0030*/ 	.short	0x0001
        /*0032*/ 	.short	0x0008
        /*0034*/ 	.byte	0x00, 0xf5, 0x21, 0x00


	//----- nvinfo : EIATTR_KPARAM_INFO
	.align		4
.L_14:
        /*0038*/ 	.byte	0x04, 0x17
        /*003a*/ 	.short	(.L_16 - .L_15)
.L_15:
        /*003c*/ 	.word	0x00000000
        /*0040*/ 	.short	0x0000
        /*0042*/ 	.short	0x0000
        /*0044*/ 	.byte	0x00, 0xf5, 0x21, 0x00


	//----- nvinfo : EIATTR_SPARSE_MMA_MASK
	.align		4
.L_16:
        /*0048*/ 	.byte	0x03, 0x50
        /*004a*/ 	.short	0x0000


	//----- nvinfo : EIATTR_MAXREG_COUNT
	.align		4
        /*004c*/ 	.byte	0x03, 0x1b
        /*004e*/ 	.short	0x00ff


	//----- nvinfo : EIATTR_MERCURY_ISA_VERSION
	.align		4
        /*0050*/ 	.byte	0x03, 0x5f
        /*0052*/ 	.short	0x0101


	//----- nvinfo : EIATTR_VRC_CTA_INIT_COUNT
	.align		4
        /*0054*/ 	.byte	0x02, 0x4a
	.zero		1
	.zero		1


	//----- nvinfo : EIATTR_EXIT_INSTR_OFFSETS
	.align		4
        /*0058*/ 	.byte	0x04, 0x1c
        /*005a*/ 	.short	(.L_18 - .L_17)


	//   ....[0]....
.L_17:
        /*005c*/ 	.word	0x00001890


	//----- nvinfo : EIATTR_CBANK_PARAM_SIZE
	.align		4
.L_18:
        /*0060*/ 	.byte	0x03, 0x19
        /*0062*/ 	.short	0x0018


	//----- nvinfo : EIATTR_PARAM_CBANK
	.align		4
        /*0064*/ 	.byte	0x04, 0x0a
        /*0066*/ 	.short	(.L_20 - .L_19)
	.align		4
.L_19:
        /*0068*/ 	.word	index@(.nv.constant0._Z14convolutionGPUPhS_ii)
        /*006c*/ 	.short	0x0380
        /*006e*/ 	.short	0x0018


	//----- nvinfo : EIATTR_SW_WAR
	.align		4
.L_20:
        /*0070*/ 	.byte	0x04, 0x36
        /*0072*/ 	.short	(.L_22 - .L_21)
.L_21:
        /*0074*/ 	.word	0x00000008
.L_22:


//--------------------- .nv.callgraph             --------------------------
	.section	.nv.callgraph,"",@"SHT_CUDA_CALLGRAPH"
	.align	4
	.sectionentsize	8
	.align		4
        /*0000*/ 	.word	0x00000000
	.align		4
        /*0004*/ 	.word	0xffffffff
	.align		4
        /*0008*/ 	.word	0x00000000
	.align		4
        /*000c*/ 	.word	0xfffffffe
	.align		4
        /*0010*/ 	.word	0x00000000
	.align		4
        /*0014*/ 	.word	0xfffffffd
	.align		4
        /*0018*/ 	.word	0x00000000
	.align		4
        /*001c*/ 	.word	0xfffffffc


//--------------------- .nv.constant3             --------------------------
	.section	.nv.constant3,"a",@progbits
	.align	4
.nv.constant3:
	.type		d_Kernel,@object
	.size		d_Kernel,(.L_0 - d_Kernel)
d_Kernel:
        /*0000*/ 	.byte	0xff, 0xff, 0xff, 0xff, 0xfe, 0xff, 0xff, 0xff, 0x00, 0x00, 0x00, 0x00, 0x02, 0x00, 0x00, 0x00
        /*0010*/ 	.byte	0x01, 0x00, 0x00, 0x00, 0xfc, 0xff, 0xff, 0xff, 0xf8, 0xff, 0xff, 0xff, 0x00, 0x00, 0x00, 0x00
        /*0020*/ 	.byte	0x08, 0x00, 0x00, 0x00, 0x04, 0x00, 0x00, 0x00, 0xfa, 0xff, 0xff, 0xff, 0xf4, 0xff, 0xff, 0xff
        /*0030*/ 	.byte	0x00, 0x00, 0x00, 0x00, 0x0c, 0x00, 0x00, 0x00, 0x06, 0x00, 0x00, 0x00, 0xfc, 0xff, 0xff, 0xff
        /*0040*/ 	.byte	0xf8, 0xff, 0xff, 0xff, 0x00, 0x00, 0x00, 0x00, 0x08, 0x00, 0x00, 0x00, 0x04, 0x00, 0x00, 0x00
        /*0050*/ 	.byte	0xff, 0xff, 0xff, 0xff, 0xfe, 0xff, 0xff, 0xff, 0x00, 0x00, 0x00, 0x00, 0x02, 0x00, 0x00, 0x00
        /*0060*/ 	.byte	0x01, 0x00, 0x00, 0x00
.L_0:


//--------------------- .text._Z14convolutionGPUPhS_ii --------------------------
	.section	.text._Z14convolutionGPUPhS_ii,"ax",@progbits
	.align	128
        .global         _Z14convolutionGPUPhS_ii
        .type           _Z14convolutionGPUPhS_ii,@function
        .size           _Z14convolutionGPUPhS_ii,(.L_x_2 - _Z14convolutionGPUPhS_ii)
        .other          _Z14convolutionGPUPhS_ii,@"STO_CUDA_ENTRY STV_DEFAULT"
_Z14convolutionGPUPhS_ii:
.text._Z14convolutionGPUPhS_ii:
[----:B------:R-:W-:Y:S01]  /*0000*/  LDC R1, c[0x0][0x37c] ;  /* 0x0000df00ff017b82 */ /* 0x000fe20000000800 */
[----:B------:R-:W0:Y:S07]  /*0010*/  LDCU.128 UR12, c[0x3][0x20] ;  /* 0x00c00400ff0c77ac */ /* 0x000e2e0008000c00 */
[----:B------:R-:W1:Y:S01]  /*0020*/  LDC R4, c[0x0][0x360] ;  /* 0x0000d800ff047b82 */ /* 0x000e620000000800 */
[----:B------:R-:W2:Y:S01]  /*0030*/  S2R R9, SR_TID.X ;  /* 0x0000000000097919 */ /* 0x000ea20000002100 */
[----:B------:R-:W-:Y:S01]  /*0040*/  IMAD.MOV.U32 R43, RZ, RZ, RZ ;  /* 0x000000ffff2b7224 */ /* 0x000fe200078e00ff */
[----:B------:R-:W3:Y:S01]  /*0050*/  LDCU.128 UR16, c[0x3][0x30] ;  /* 0x00c00600ff1077ac */ /* 0x000ee20008000c00 */
[----:B------:R-:W4:Y:S01]  /*0060*/  S2R R41, SR_TID.Y ;  /* 0x0000000000297919 */ /* 0x000f220000002200 */
[----:B------:R-:W5:Y:S03]  /*0070*/  LDCU UR5, c[0x3][0x4] ;  /* 0x00c00080ff0577ac */ /* 0x000f660008000800 */
[----:B------:R-:W4:Y:S01]  /*0080*/  LDC R32, c[0x0][0x364] ;  /* 0x0000d900ff207b82 */ /* 0x000f220000000800 */
[----:B------:R-:W2:Y:S01]  /*0090*/  LDCU UR6, c[0x3][0x1c] ;  /* 0x00c00380ff0677ac */ /* 0x000ea20008000800 */
[----:B------:R-:W4:Y:S06]  /*00a0*/  LDCU UR28, c[0x3][0x60] ;  /* 0x00c00c00ff1c77ac */ /* 0x000f2c0008000800 */
[----:B------:R-:W1:Y:S01]  /*00b0*/  LDC R2, c[0x0][0x370] ;  /* 0x0000dc00ff027b82 */ /* 0x000e620000000800 */
[----:B0-----:R-:W-:Y:S01]  /*00c0*/  I2FP.F32.S32 R16, UR15 ;  /* 0x0000000f00107c45 */ /* 0x001fe20008201400 */
[----:B------:R-:W0:Y:S01]  /*00d0*/  LDCU.128 UR20, c[0x3][0x40] ;  /* 0x00c00800ff1477ac */ /* 0x000e220008000c00 */
[----:B------:R-:W-:-:S02]  /*00e0*/  I2FP.F32.S32 R0, UR12 ;  /* 0x0000000c00007c45 */ /* 0x000fc40008201400 */
[----:B---3--:R-:W-:Y:S01]  /*00f0*/  I2FP.F32.S32 R17, UR16 ;  /* 0x0000001000117c45 */ /* 0x008fe20008201400 */
[----:B------:R-:W3:Y:S02]  /*0100*/  LDCU.128 UR24, c[0x3][0x50] ;  /* 0x00c00a00ff1877ac */ /* 0x000ee40008000c00 */
[----:B------:R-:W3:Y:S01]  /*0110*/  S2UR UR4, SR_CTAID.X ;  /* 0x00000000000479c3 */ /* 0x000ee20000002500 */
[----:B------:R-:W-:Y:S02]  /*0120*/  I2FP.F32.S32 R18, UR17 ;  /* 0x0000001100127c45 */ /* 0x000fe40008201400 */
[----:B------:R-:W-:Y:S01]  /*0130*/  I2FP.F32.S32 R19, UR18 ;  /* 0x0000001200137c45 */ /* 0x000fe20008201400 */
[----:B------:R-:W4:Y:S01]  /*0140*/  LDCU.64 UR16, c[0x3][0x8] ;  /* 0x00c00100ff1077ac */ /* 0x000f220008000a00 */
[----:B------:R-:W-:Y:S02]  /*0150*/  I2FP.F32.S32 R20, UR19 ;  /* 0x0000001300147c45 */ /* 0x000fe40008201400 */
[----:B-----5:R-:W-:Y:S01]  /*0160*/  I2FP.F32.S32 R39, UR5 ;  /* 0x0000000500277c45 */ /* 0x020fe20008201400 */
[----:B------:R-:W4:Y:S01]  /*0170*/  S2UR UR15, SR_CTAID.Y ;  /* 0x00000000000f79c3 */ /* 0x000f220000002600 */
[----:B------:R-:W5:Y:S01]  /*0180*/  LDCU.64 UR18, c[0x3][0x10] ;  /* 0x00c00200ff1277ac */ /* 0x000f620008000a00 */
[C---:B--2---:R-:W-:Y:S01]  /*0190*/  VIADD R5, R9.reuse, 0xfffffffe ;  /* 0xfffffffe09057836 */ /* 0x044fe20000000000 */
[----:B------:R-:W-:Y:S01]  /*01a0*/  I2FP.F32.S32 R40, UR6 ;  /* 0x0000000600287c45 */ /* 0x000fe20008201400 */
[----:B------:R-:W-:Y:S01]  /*01b0*/  VIADD R7, R9, 0xffffffff ;  /* 0xffffffff09077836 */ /* 0x000fe20000000000 */
[----:B0-----:R-:W-:Y:S01]  /*01c0*/  I2FP.F32.S32 R21, UR20 ;  /* 0x0000001400157c45 */ /* 0x001fe20008201400 */
[----:B------:R-:W0:Y:S01]  /*01d0*/  LDCU.64 UR8, c[0x0][0x358] ;  /* 0x00006b00ff0877ac */ /* 0x000e220008000a00 */
[----:B------:R-:W-:Y:S01]  /*01e0*/  I2FP.F32.S32 R22, UR21 ;  /* 0x0000001500167c45 */ /* 0x000fe20008201400 */
[----:B------:R-:W2:Y:S01]  /*01f0*/  LDC R31, c[0x0][0x390] ;  /* 0x0000e400ff1f7b82 */ /* 0x000ea20000000800 */
[----:B-1----:R-:W-:Y:S01]  /*0200*/  VIADD R2, R2, 0xffffffff ;  /* 0xffffffff02027836 */ /* 0x002fe20000000000 */
[----:B------:R-:W-:Y:S01]  /*0210*/  I2FP.F32.S32 R23, UR22 ;  /* 0x0000001600177c45 */ /* 0x000fe20008201400 */
[----:B------:R-:W1:Y:S01]  /*0220*/  LDCU UR7, c[0x3][URZ] ;  /* 0x00c00000ff0777ac */ /* 0x000e620008000800 */
[----:B------:R-:W-:-:S02]  /*0230*/  I2FP.F32.S32 R24, UR23 ;  /* 0x0000001700187c45 */ /* 0x000fc40008201400 */
[----:B---3--:R-:W-:Y:S01]  /*0240*/  I2FP.F32.S32 R25, UR24 ;  /* 0x0000001800197c45 */ /* 0x008fe20008201400 */
[----:B------:R-:W3:Y:S01]  /*0250*/  LDCU.64 UR10, c[0x0][0x388] ;  /* 0x00007100ff0a77ac */ /* 0x000ee20008000a00 */
[----:B------:R-:W-:Y:S01]  /*0260*/  ISETP.NE.AND P0, PT, R2, UR4, PT ;  /* 0x0000000402007c0c */ /* 0x000fe2000bf05270 */
[C---:B------:R-:W-:Y:S01]  /*0270*/  VIADD R2, R4.reuse, 0xffffffff ;  /* 0xffffffff04027836 */ /* 0x040fe20000000000 */
[----:B------:R-:W-:Y:S01]  /*0280*/  I2FP.F32.S32 R26, UR25 ;  /* 0x00000019001a7c45 */ /* 0x000fe20008201400 */
[----:B------:R-:W-:Y:S01]  /*0290*/  IMAD R3, R4, UR4, R9 ;  /* 0x0000000404037c24 */ /* 0x000fe2000f8e0209 */
[----:B------:R-:W-:Y:S01]  /*02a0*/  I2FP.F32.S32 R27, UR26 ;  /* 0x0000001a001b7c45 */ /* 0x000fe20008201400 */
[----:B------:R-:W-:Y:S01]  /*02b0*/  UMOV UR4, URZ ;  /* 0x000000ff00047c82 */ /* 0x000fe20008000000 */
[CC--:B------:R-:W-:Y:S02]  /*02c0*/  ISETP.GT.U32.AND P3, PT, R9.reuse, R2.reuse, !P0 ;  /* 0x000000020900720c */ /* 0x0c0fe40004764070 */
[CC--:B------:R-:W-:Y:S01]  /*02d0*/  ISETP.GE.U32.AND P4, PT, R9.reuse, R2.reuse, !P0 ;  /* 0x000000020900720c */ /* 0x0c0fe20004786070 */
[----:B------:R-:W-:Y:S01]  /*02e0*/  VIADD R9, R9, 0x2 ;  /* 0x0000000209097836 */ /* 0x000fe20000000000 */
[-C--:B------:R-:W-:Y:S01]  /*02f0*/  ISETP.GT.U32.AND P5, PT, R5, R2.reuse, !P0 ;  /* 0x000000020500720c */ /* 0x080fe200047a4070 */
[----:B----4-:R-:W-:Y:S01]  /*0300*/  IMAD R32, R32, UR15, R41 ;  /* 0x0000000f20207c24 */ /* 0x010fe2000f8e0229 */
[-C--:B------:R-:W-:Y:S01]  /*0310*/  ISETP.GT.U32.AND P6, PT, R7, R2.reuse, !P0 ;  /* 0x000000020700720c */ /* 0x080fe200047c4070 */
[----:B------:R-:W-:Y:S01]  /*0320*/  VIADD R41, R41, 0xfffffffe ;  /* 0xfffffffe29297836 */ /* 0x000fe20000000000 */
[----:B------:R-:W-:Y:S01]  /*0330*/  ISETP.GT.U32.AND P0, PT, R9, R2, !P0 ;  /* 0x000000020900720c */ /* 0x000fe20004704070 */
[C---:B------:R-:W-:Y:S01]  /*0340*/  VIADD R38, R32.reuse, 0x2 ;  /* 0x0000000220267836 */ /* 0x040fe20000000000 */
[----:B------:R-:W-:Y:S01]  /*0350*/  I2FP.F32.S32 R28, UR27 ;  /* 0x0000001b001c7c45 */ /* 0x000fe20008201400 */
[C---:B------:R-:W-:Y:S01]  /*0360*/  VIADD R2, R32.reuse, 0xffffffff ;  /* 0xffffffff20027836 */ /* 0x040fe20000000000 */
[----:B------:R-:W-:Y:S01]  /*0370*/  I2FP.F32.S32 R34, UR16 ;  /* 0x0000001000227c45 */ /* 0x000fe20008201400 */
[C---:B------:R-:W-:Y:S01]  /*0380*/  VIADD R4, R32.reuse, 0xfffffffe ;  /* 0xfffffffe20047836 */ /* 0x040fe20000000000 */
[----:B------:R-:W-:Y:S01]  /*0390*/  I2FP.F32.S32 R35, UR17 ;  /* 0x0000001100237c45 */ /* 0x000fe20008201400 */
[CC--:B--2---:R-:W-:Y:S01]  /*03a0*/  IMAD R30, R32.reuse, R31.reuse, R31 ;  /* 0x0000001f201e7224 */ /* 0x0c4fe200078e021f */
[----:B-----5:R-:W-:Y:S01]  /*03b0*/  I2FP.F32.S32 R36, UR18 ;  /* 0x0000001200247c45 */ /* 0x020fe20008201400 */
[-CC-:B------:R-:W-:Y:S01]  /*03c0*/  IMAD R32, R32, R31.reuse, R3.reuse ;  /* 0x0000001f20207224 */ /* 0x180fe200078e0203 */
[----:B------:R-:W-:Y:S01]  /*03d0*/  I2FP.F32.S32 R37, UR19 ;  /* 0x0000001300257c45 */ /* 0x000fe20008201400 */
[-CC-:B------:R-:W-:Y:S01]  /*03e0*/  IMAD R38, R38, R31.reuse, R3.reuse ;  /* 0x0000001f26267224 */ /* 0x180fe200078e0203 */
[----:B------:R-:W-:Y:S01]  /*03f0*/  I2FP.F32.S32 R29, UR28 ;  /* 0x0000001c001d7c45 */ /* 0x000fe20008201400 */
[-CC-:B------:R-:W-:Y:S01]  /*0400*/  IMAD R33, R2, R31.reuse, R3.reuse ;  /* 0x0000001f02217224 */ /* 0x180fe200078e0203 */
[----:B------:R-:W-:Y:S01]  /*0410*/  I2FP.F32.S32 R14, UR13 ;  /* 0x0000000d000e7c45 */ /* 0x000fe20008201400 */
[----:B------:R-:W-:Y:S01]  /*0420*/  IMAD R31, R4, R31, R3 ;  /* 0x0000001f041f7224 */ /* 0x000fe200078e0203 */
[----:B------:R-:W-:Y:S01]  /*0430*/  I2FP.F32.S32 R15, UR14 ;  /* 0x0000000e000f7c45 */ /* 0x000fe20008201400 */
[----:B------:R-:W-:Y:S01]  /*0440*/  IMAD.IADD R30, R3, 0x1, R30 ;  /* 0x00000001031e7824 */ /* 0x000fe200078e021e */
[----:B------:R-:W2:Y:S01]  /*0450*/  LDCU UR14, c[0x3][0x18] ;  /* 0x00c00300ff0e77ac */ /* 0x000ea20008000800 */
[----:B01-3--:R-:W4:Y:S05]  /*0460*/  LDCU.64 UR12, c[0x0][0x380] ;  /* 0x00007000ff0c77ac */ /* 0x00bf2a0008000a00 */
.L_x_0:
[----:B------:R-:W0:Y:S01]  /*0470*/  LDC R2, c[0x0][0x374] ;  /* 0x0000dd00ff027b82 */ /* 0x000e220000000800 */
[----:B------:R-:W1:Y:S02]  /*0480*/  LDCU UR5, c[0x0][0x364] ;  /* 0x00006c80ff0577ac */ /* 0x000e640008000800 */
[----:B-1----:R-:W-:Y:S01]  /*0490*/  UIADD3 UR5, UPT, UPT, UR5, -0x1, URZ ;  /* 0xffffffff05057890 */ /* 0x002fe2000fffe0ff */
[----:B0-----:R-:W-:-:S05]  /*04a0*/  VIADD R2, R2, 0xffffffff ;  /* 0xffffffff02027836 */ /* 0x001fca0000000000 */
[----:B------:R-:W-:-:S04]  /*04b0*/  ISETP.GT.U32.AND P1, PT, R41, UR5, PT ;  /* 0x0000000529007c0c */ /* 0x000fc8000bf24070 */
[----:B------:R-:W-:Y:S01]  /*04c0*/  ISETP.EQ.AND P1, PT, R2, UR15, P1 ;  /* 0x0000000f02007c0c */ /* 0x000fe20008f22270 */
[----:B------:R-:W-:-:S03]  /*04d0*/  VIADD R2, R31, 0xfffffffe ;  /* 0xfffffffe1f027836 */ /* 0x000fc60000000000 */
[----:B------:R-:W-:Y:S02]  /*04e0*/  PLOP3.LUT P1, PT, P5, P1, PT, 0xf8, 0x8f ;  /* 0x00000000008f781c */ /* 0x000fe40002f23f70 */
[----:B------:R-:W-:-:S04]  /*04f0*/  IADD3 R4, P2, PT, R2, UR10, RZ ;  /* 0x0000000a02047c10 */ /* 0x000fc8000ff5e0ff */
[----:B------:R-:W-:-:S07]  /*0500*/  LEA.HI.X.SX32 R5, R2, UR11, 0x1, P2 ;  /* 0x0000000b02057c11 */ /* 0x000fce00090f0eff */
[----:B------:R-:W3:Y:S01]  /*0510*/  @!P1 LDG.E.U8 R6, desc[UR8][R4.64] ;  /* 0x0000000804069981 */ /* 0x000ee2000c1e1100 */
[----:B------:R-:W0:Y:S01]  /*0520*/  LDC R10, c[0x0][0x374] ;  /* 0x0000dd00ff0a7b82 */ /* 0x000e220000000800 */
[----:B------:R-:W1:Y:S01]  /*0530*/  LDCU UR5, c[0x0][0x364] ;  /* 0x00006c80ff0577ac */ /* 0x000e620008000800 */
[----:B------:R-:W-:Y:S01]  /*0540*/  VIADD R3, R33, 0xfffffffe ;  /* 0xfffffffe21037836 */ /* 0x000fe20000000000 */
[----:B------:R-:W5:Y:S01]  /*0550*/  S2R R42, SR_TID.Y ;  /* 0x00000000002a7919 */ /* 0x000f620000002200 */
[----:B------:R-:W-:Y:S02]  /*0560*/  VIADD R9, R32, 0xfffffffe ;  /* 0xfffffffe20097836 */ /* 0x000fe40000000000 */
[----:B------:R-:W-:Y:S02]  /*0570*/  IMAD.MOV.U32 R2, RZ, RZ, RZ ;  /* 0x000000ffff027224 */ /* 0x000fe400078e00ff */
[----:B------:R-:W2:Y:S01]  /*0580*/  LDC R11, c[0x0][0x374] ;  /* 0x0000dd00ff0b7b82 */ /* 0x000ea20000000800 */
[----:B------:R-:W4:Y:S01]  /*0590*/  LDCU UR6, c[0x0][0x364] ;  /* 0x00006c80ff0677ac */ /* 0x000f220008000800 */
[----:B------:R-:W-:-:S04]  /*05a0*/  IADD3 R8, P2, PT, R9, UR10, RZ ;  /* 0x0000000a09087c10 */ /* 0x000fc8000ff5e0ff */
[----:B------:R-:W-:Y:S02]  /*05b0*/  LEA.HI.X.SX32 R9, R9, UR11, 0x1, P2 ;  /* 0x0000000b09097c11 */ /* 0x000fe400090f0eff */
[----:B------:R-:W2:Y:S01]  /*05c0*/  S2UR UR15, SR_CTAID.Y ;  /* 0x00000000000f79c3 */ /* 0x000ea20000002600 */
[----:B-1----:R-:W-:Y:S02]  /*05d0*/  UIADD3 UR5, UPT, UPT, UR5, -0x1, URZ ;  /* 0xffffffff05057890 */ /* 0x002fe4000fffe0ff */
[----:B----4-:R-:W-:Y:S01]  /*05e0*/  UIADD3 UR6, UPT, UPT, UR6, -0x1, URZ ;  /* 0xffffffff06067890 */ /* 0x010fe2000fffe0ff */
[----:B-----5:R-:W-:-:S05]  /*05f0*/  VIADD R46, R42, 0xffffffff ;  /* 0xffffffff2a2e7836 */ /* 0x020fca0000000000 */
[----:B------:R-:W-:Y:S02]  /*0600*/  ISETP.GT.U32.AND P2, PT, R42, UR6, PT ;  /* 0x000000062a007c0c */ /* 0x000fe4000bf44070 */
[----:B---3--:R-:W-:Y:S02]  /*0610*/  @!P1 I2FP.F32.U32 R2, R6 ;  /* 0x0000000600029245 */ /* 0x008fe40000201000 */
[----:B------:R-:W-:-:S04]  /*0620*/  IADD3 R6, P1, PT, R3, UR10, RZ ;  /* 0x0000000a03067c10 */ /* 0x000fc8000ff3e0ff */
[----:B------:R-:W-:Y:S01]  /*0630*/  LEA.HI.X.SX32 R7, R3, UR11, 0x1, P1 ;  /* 0x0000000b03077c11 */ /* 0x000fe200088f0eff */
[----:B0-----:R-:W-:Y:S01]  /*0640*/  VIADD R3, R10, 0xffffffff ;  /* 0xffffffff0a037836 */ /* 0x001fe20000000000 */
[----:B------:R-:W-:Y:S01]  /*0650*/  ISETP.GT.U32.AND P1, PT, R46, UR5, PT ;  /* 0x000000052e007c0c */ /* 0x000fe2000bf24070 */
[----:B--2---:R-:W-:-:S03]  /*0660*/  VIADD R10, R11, 0xffffffff ;  /* 0xffffffff0b0a7836 */ /* 0x004fc60000000000 */
[----:B------:R-:W-:Y:S02]  /*0670*/  ISETP.EQ.AND P1, PT, R3, UR15, P1 ;  /* 0x0000000f03007c0c */ /* 0x000fe40008f22270 */
[----:B------:R-:W-:Y:S02]  /*0680*/  ISETP.EQ.AND P2, PT, R10, UR15, P2 ;  /* 0x0000000f0a007c0c */ /* 0x000fe40009742270 */
[----:B------:R-:W-:Y:S02]  /*0690*/  PLOP3.LUT P1, PT, P5, P1, PT, 0xf8, 0x8f ;  /* 0x00000000008f781c */ /* 0x000fe40002f23f70 */
[----:B------:R-:W-:-:S11]  /*06a0*/  PLOP3.LUT P2, PT, P5, P2, PT, 0xf8, 0x8f ;  /* 0x00000000008f781c */ /* 0x000fd60002f45f70 */
[----:B------:R-:W2:Y:S04]  /*06b0*/  @!P1 LDG.E.U8 R12, desc[UR8][R6.64] ;  /* 0x00000008060c9981 */ /* 0x000ea8000c1e1100 */
[----:B------:R-:W3:Y:S01]  /*06c0*/  @!P2 LDG.E.U8 R10, desc[UR8][R8.64] ;  /* 0x00000008080aa981 */ /* 0x000ee2000c1e1100 */
[----:B------:R-:W0:Y:S01]  /*06d0*/  LDC R13, c[0x0][0x374] ;  /* 0x0000dd00ff0d7b82 */ /* 0x000e220000000800 */
[----:B------:R-:W1:Y:S01]  /*06e0*/  LDCU UR5, c[0x0][0x364] ;  /* 0x00006c80ff0577ac */ /* 0x000e620008000800 */
[----:B------:R-:W-:Y:S02]  /*06f0*/  VIADD R11, R30, 0xfffffffe ;  /* 0xfffffffe1e0b7836 */ /* 0x000fe40000000000 */
[----:B------:R-:W-:Y:S02]  /*0700*/  IMAD.MOV.U32 R44, RZ, RZ, RZ ;  /* 0x000000ffff2c7224 */ /* 0x000fe400078e00ff */
[----:B------:R-:W-:-:S02]  /*0710*/  IMAD.MOV.U32 R3, RZ, RZ, RZ ;  /* 0x000000ffff037224 */ /* 0x000fc400078e00ff */
[----:B------:R-:W4:Y:S01]  /*0720*/  LDC R41, c[0x0][0x374] ;  /* 0x0000dd00ff297b82 */ /* 0x000f220000000800 */
[----:B------:R-:W5:Y:S01]  /*0730*/  LDCU UR6, c[0x0][0x364] ;  /* 0x00006c80ff0677ac */ /* 0x000f620008000800 */
[----:B------:R-:W-:Y:S02]  /*0740*/  VIADD R47, R38, 0xfffffffe ;  /* 0xfffffffe262f7836 */ /* 0x000fe40000000000 */
[----:B------:R-:W-:Y:S01]  /*0750*/  VIADD R45, R42, 0x2 ;  /* 0x000000022a2d7836 */ /* 0x000fe20000000000 */
[----:B-1----:R-:W-:Y:S01]  /*0760*/  UIADD3 UR5, UPT, UPT, UR5, -0x1, URZ ;  /* 0xffffffff05057890 */ /* 0x002fe2000fffe0ff */
[----:B0-----:R-:W-:Y:S02]  /*0770*/  VIADD R13, R13, 0xffffffff ;  /* 0xffffffff0d0d7836 */ /* 0x001fe40000000000 */
[----:B----4-:R-:W-:Y:S01]  /*0780*/  VIADD R41, R41, 0xffffffff ;  /* 0xffffffff29297836 */ /* 0x010fe20000000000 */
[----:B--2---:R-:W-:Y:S02]  /*0790*/  @!P1 I2FP.F32.U32 R44, R12 ;  /* 0x0000000c002c9245 */ /* 0x004fe40000201000 */
[----:B---3--:R-:W-:-:S02]  /*07a0*/  @!P2 I2FP.F32.U32 R3, R10 ;  /* 0x0000000a0003a245 */ /* 0x008fc40000201000 */
[C---:B------:R-:W-:Y:S02]  /*07b0*/  IADD3 R10, P1, PT, R11.reuse, UR10, RZ ;  /* 0x0000000a0b0a7c10 */ /* 0x040fe4000ff3e0ff */
[----:B------:R-:W-:Y:S01]  /*07c0*/  ISETP.GE.U32.AND P2, PT, R42, UR5, PT ;  /* 0x000000052a007c0c */ /* 0x000fe2000bf46070 */
[----:B-----5:R-:W-:Y:S01]  /*07d0*/  UIADD3 UR5, UPT, UPT, UR6, -0x1, URZ ;  /* 0xffffffff06057890 */ /* 0x020fe2000fffe0ff */
[----:B------:R-:W-:Y:S02]  /*07e0*/  LEA.HI.X.SX32 R11, R11, UR11, 0x1, P1 ;  /* 0x0000000b0b0b7c11 */ /* 0x000fe400088f0eff */
[----:B------:R-:W-:Y:S02]  /*07f0*/  IADD3 R12, P1, PT, R47, UR10, RZ ;  /* 0x0000000a2f0c7c10 */ /* 0x000fe4000ff3e0ff */
[----:B------:R-:W-:Y:S02]  /*0800*/  ISETP.EQ.AND P2, PT, R13, UR15, P2 ;  /* 0x0000000f0d007c0c */ /* 0x000fe40009742270 */
[----:B------:R-:W-:-:S02]  /*0810*/  LEA.HI.X.SX32 R13, R47, UR11, 0x1, P1 ;  /* 0x0000000b2f0d7c11 */ /* 0x000fc400088f0eff */
[----:B------:R-:W-:Y:S02]  /*0820*/  ISETP.GT.U32.AND P1, PT, R45, UR5, PT ;  /* 0x000000052d007c0c */ /* 0x000fe4000bf24070 */
[----:B------:R-:W-:Y:S02]  /*0830*/  PLOP3.LUT P2, PT, P5, P2, PT, 0xf8, 0x8f ;  /* 0x00000000008f781c */ /* 0x000fe40002f45f70 */
[----:B------:R-:W-:-:S04]  /*0840*/  ISETP.EQ.AND P1, PT, R41, UR15, P1 ;  /* 0x0000000f29007c0c */ /* 0x000fc80008f22270 */
[----:B------:R-:W-:-:S07]  /*0850*/  PLOP3.LUT P1, PT, P5, P1, PT, 0xf8, 0x8f ;  /* 0x00000000008f781c */ /* 0x000fce0002f23f70 */
[----:B------:R-:W2:Y:S06]  /*0860*/  @!P2 LDG.E.U8 R47, desc[UR8][R10.64] ;  /* 0x000000080a2fa981 */ /* 0x000eac000c1e1100 */
[----:B------:R-:W3:Y:S01]  /*0870*/  @!P1 LDG.E.U8 R41, desc[UR8][R12.64] ;  /* 0x000000080c299981 */ /* 0x000ee2000c1e1100 */
[----:B------:R-:W-:-:S05]  /*0880*/  I2FP.F32.S32 R48, UR7 ;  /* 0x0000000700307c45 */ /* 0x000fca0008201400 */
[----:B------:R-:W-:Y:S02]  /*0890*/  FFMA R48, R48, R2, R43 ;  /* 0x0000000230307223 */ /* 0x000fe4000000002b */
[----:B------:R-:W0:Y:S01]  /*08a0*/  LDC R2, c[0x0][0x374] ;  /* 0x0000dd00ff027b82 */ /* 0x000e220000000800 */
[----:B------:R-:W1:Y:S01]  /*08b0*/  LDCU UR5, c[0x0][0x364] ;  /* 0x00006c80ff0577ac */ /* 0x000e620008000800 */
[----:B------:R-:W-:Y:S01]  /*08c0*/  FFMA R43, R39, R44, R48 ;  /* 0x0000002c272b7223 */ /* 0x000fe20000000030 */
[----:B------:R-:W-:-:S03]  /*08d0*/  IMAD.MOV.U32 R44, RZ, RZ, RZ ;  /* 0x000000ffff2c7224 */ /* 0x000fc600078e00ff */
[----:B------:R-:W-:Y:S01]  /*08e0*/  FFMA R48, R34, R3, R43 ;  /* 0x0000000322307223 */ /* 0x000fe2000000002b */
[----:B------:R-:W-:Y:S01]  /*08f0*/  IMAD.MOV.U32 R3, RZ, RZ, RZ ;  /* 0x000000ffff037224 */ /* 0x000fe200078e00ff */
[----:B-1----:R-:W-:Y:S01]  /*0900*/  UIADD3 UR5, UPT, UPT, UR5, -0x1, URZ ;  /* 0xffffffff05057890 */ /* 0x002fe2000fffe0ff */
[----:B0-----:R-:W-:Y:S01]  /*0910*/  VIADD R2, R2, 0xffffffff ;  /* 0xffffffff02027836 */ /* 0x001fe20000000000 */
[----:B--2---:R-:W-:-:S05]  /*0920*/  @!P2 I2FP.F32.U32 R44, R47 ;  /* 0x0000002f002ca245 */ /* 0x004fca0000201000 */
[----:B------:R-:W-:Y:S01]  /*0930*/  FFMA R43, R35, R44, R48 ;  /* 0x0000002c232b7223 */ /* 0x000fe20000000030 */
[----:B---3--:R-:W-:Y:S01]  /*0940*/  @!P1 I2FP.F32.U32 R3, R41 ;  /* 0x0000002900039245 */ /* 0x008fe20000201000 */
[----:B------:R-:W-:-:S04]  /*0950*/  VIADD R41, R42, 0xfffffffe ;  /* 0xfffffffe2a297836 */ /* 0x000fc80000000000 */
[----:B------:R-:W-:Y:S01]  /*0960*/  FFMA R44, R36, R3, R43 ;  /* 0x00000003242c7223 */ /* 0x000fe2000000002b */
[----:B------:R-:W-:-:S04]  /*0970*/  ISETP.GT.U32.AND P1, PT, R41, UR5, PT ;  /* 0x0000000529007c0c */ /* 0x000fc8000bf24070 */
[----:B------:R-:W-:Y:S02]  /*0980*/  FMNMX.NAN R43, R44, 255, PT ;  /* 0x437f00002c2b7809 */ /* 0x000fe40003820000 */
[----:B------:R-:W-:Y:S02]  /*0990*/  ISETP.EQ.AND P1, PT, R2, UR15, P1 ;  /* 0x0000000f02007c0c */ /* 0x000fe40008f22270 */
[C---:B------:R-:W-:Y:S02]  /*09a0*/  IADD3 R2, P2, PT, R32.reuse, UR12, RZ ;  /* 0x0000000c20027c10 */ /* 0x040fe4000ff5e0ff */
[----:B------:R-:W0:Y:S01]  /*09b0*/  F2I.U32.TRUNC.NTZ R43, R43 ;  /* 0x0000002b002b7305 */ /* 0x000e22000020f000 */
[----:B------:R-:W-:Y:S02]  /*09c0*/  PLOP3.LUT P1, PT, P6, P1, PT, 0xf8, 0x8f ;  /* 0x00000000008f781c */ /* 0x000fe40003723f70 */
[----:B------:R-:W-:-:S05]  /*09d0*/  LEA.HI.X.SX32 R3, R32, UR13, 0x1, P2 ;  /* 0x0000000d20037c11 */ /* 0x000fca00090f0eff */
[----:B0-----:R0:W-:Y:S06]  /*09e0*/  STG.E.U8 desc[UR8][R2.64], R43 ;  /* 0x0000002b02007986 */ /* 0x0011ec000c101108 */
[----:B------:R-:W2:Y:S01]  /*09f0*/  @!P1 LDG.E.U8 R47, desc[UR8][R4.64+0x1] ;  /* 0x00000108042f9981 */ /* 0x000ea2000c1e1100 */
[----:B------:R-:W1:Y:S01]  /*0a00*/  LDC R48, c[0x0][0x374] ;  /* 0x0000dd00ff307b82 */ /* 0x000e620000000800 */
[----:B------:R-:W3:Y:S01]  /*0a10*/  LDCU UR5, c[0x0][0x364] ;  /* 0x00006c80ff0577ac */ /* 0x000ee20008000800 */
[----:B0-----:R-:W-:-:S06]  /*0a20*/  IMAD.MOV.U32 R43, RZ, RZ, RZ ;  /* 0x000000ffff2b7224 */ /* 0x001fcc00078e00ff */
[----:B------:R-:W0:Y:S01]  /*0a30*/  LDC R49, c[0x0][0x374] ;  /* 0x0000dd00ff317b82 */ /* 0x000e220000000800 */
[----:B---3--:R-:W-:Y:S01]  /*0a40*/  UIADD3 UR5, UPT, UPT, UR5, -0x1, URZ ;  /* 0xffffffff05057890 */ /* 0x008fe2000fffe0ff */
[----:B-1----:R-:W-:-:S05]  /*0a50*/  VIADD R48, R48, 0xffffffff ;  /* 0xffffffff30307836 */ /* 0x002fca0000000000 */
[----:B------:R-:W-:-:S04]  /*0a60*/  ISETP.GT.U32.AND P2, PT, R46, UR5, PT ;  /* 0x000000052e007c0c */ /* 0x000fc8000bf44070 */
[----:B------:R-:W-:Y:S01]  /*0a70*/  ISETP.EQ.AND P2, PT, R48, UR15, P2 ;  /* 0x0000000f30007c0c */ /* 0x000fe20009742270 */
[----:B------:R-:W1:Y:S03]  /*0a80*/  LDCU UR5, c[0x0][0x364] ;  /* 0x00006c80ff0577ac */ /* 0x000e660008000800 */
[----:B------:R-:W-:-:S13]  /*0a90*/  PLOP3.LUT P2, PT, P6, P2, PT, 0xf8, 0x8f ;  /* 0x00000000008f781c */ /* 0x000fda0003745f70 */
[----:B------:R-:W3:Y:S01]  /*0aa0*/  @!P2 LDG.E.U8 R50, desc[UR8][R6.64+0x1] ;  /* 0x000001080632a981 */ /* 0x000ee2000c1e1100 */
[----:B-1----:R-:W-:Y:S01]  /*0ab0*/  UIADD3 UR5, UPT, UPT, UR5, -0x1, URZ ;  /* 0xffffffff05057890 */ /* 0x002fe2000fffe0ff */
[----:B--2---:R-:W-:Y:S01]  /*0ac0*/  @!P1 I2FP.F32.U32 R43, R47 ;  /* 0x0000002f002b9245 */ /* 0x004fe20000201000 */
[----:B0-----:R-:W-:-:S04]  /*0ad0*/  VIADD R47, R49, 0xffffffff ;  /* 0xffffffff312f7836 */ /* 0x001fc80000000000 */
[----:B------:R-:W-:-:S04]  /*0ae0*/  ISETP.GT.U32.AND P1, PT, R42, UR5, PT ;  /* 0x000000052a007c0c */ /* 0x000fc8000bf24070 */
[----:B------:R-:W-:-:S04]  /*0af0*/  ISETP.EQ.AND P1, PT, R47, UR15, P1 ;  /* 0x0000000f2f007c0c */ /* 0x000fc80008f22270 */
[----:B------:R-:W-:-:S13]  /*0b00*/  PLOP3.LUT P1, PT, P6, P1, PT, 0xf8, 0x8f ;  /* 0x00000000008f781c */ /* 0x000fda0003723f70 */
[----:B------:R-:W2:Y:S01]  /*0b10*/  @!P1 LDG.E.U8 R48, desc[UR8][R8.64+0x1] ;  /* 0x0000010808309981 */ /* 0x000ea2000c1e1100 */
[----:B------:R-:W0:Y:S01]  /*0b20*/  LDC R49, c[0x0][0x374] ;  /* 0x0000dd00ff317b82 */ /* 0x000e220000000800 */
[----:B------:R-:W1:Y:S01]  /*0b30*/  LDCU UR5, c[0x0][0x364] ;  /* 0x00006c80ff0577ac */ /* 0x000e620008000800 */
[----:B------:R-:W-:Y:S01]  /*0b40*/  IMAD.MOV.U32 R47, RZ, RZ, RZ ;  /* 0x000000ffff2f7224 */ /* 0x000fe200078e00ff */
[----:B---3--:R-:W-:-:S05]  /*0b50*/  @!P2 I2FP.F32.U32 R47, R50 ;  /* 0x00000032002fa245 */ /* 0x008fca0000201000 */
[----:B------:R-:W3:Y:S01]  /*0b60*/  LDC R50, c[0x0][0x374] ;  /* 0x0000dd00ff327b82 */ /* 0x000ee20000000800 */
[----:B------:R-:W4:Y:S01]  /*0b70*/  LDCU UR6, c[0x0][0x364] ;  /* 0x00006c80ff0677ac */ /* 0x000f220008000800 */
[----:B-1----:R-:W-:Y:S01]  /*0b80*/  UIADD3 UR5, UPT, UPT, UR5, -0x1, URZ ;  /* 0xffffffff05057890 */ /* 0x002fe2000fffe0ff */
[----:B0-----:R-:W-:-:S05]  /*0b90*/  VIADD R49, R49, 0xffffffff ;  /* 0xffffffff31317836 */ /* 0x001fca0000000000 */
[----:B------:R-:W-:-:S04]  /*0ba0*/  ISETP.GE.U32.AND P2, PT, R42, UR5, PT ;  /* 0x000000052a007c0c */ /* 0x000fc8000bf46070 */
[----:B------:R-:W-:Y:S01]  /*0bb0*/  ISETP.EQ.AND P2, PT, R49, UR15, P2 ;  /* 0x0000000f31007c0c */ /* 0x000fe20009742270 */
[----:B------:R-:W-:Y:S01]  /*0bc0*/  IMAD.MOV.U32 R49, RZ, RZ, RZ ;  /* 0x000000ffff317224 */ /* 0x000fe200078e00ff */
[----:B----4-:R-:W-:Y:S02]  /*0bd0*/  UIADD3 UR5, UPT, UPT, UR6, -0x1, URZ ;  /* 0xffffffff06057890 */ /* 0x010fe4000fffe0ff */
[----:B------:R-:W-:Y:S02]  /*0be0*/  PLOP3.LUT P2, PT, P6, P2, PT, 0xf8, 0x8f ;  /* 0x00000000008f781c */ /* 0x000fe40003745f70 */
[----:B--2---:R-:W-:Y:S01]  /*0bf0*/  @!P1 I2FP.F32.U32 R49, R48 ;  /* 0x0000003000319245 */ /* 0x004fe20000201000 */
[----:B---3--:R-:W-:Y:S01]  /*0c00*/  VIADD R48, R50, 0xffffffff ;  /* 0xffffffff32307836 */ /* 0x008fe20000000000 */
[----:B------:R-:W-:-:S09]  /*0c10*/  ISETP.GT.U32.AND P1, PT, R45, UR5, PT ;  /* 0x000000052d007c0c */ /* 0x000fd2000bf24070 */
[----:B------:R-:W2:Y:S01]  /*0c20*/  @!P2 LDG.E.U8 R50, desc[UR8][R10.64+0x1] ;  /* 0x000001080a32a981 */ /* 0x000ea2000c1e1100 */
[----:B------:R-:W-:-:S04]  /*0c30*/  ISETP.EQ.AND P1, PT, R48, UR15, P1 ;  /* 0x0000000f30007c0c */ /* 0x000fc80008f22270 */
[----:B------:R-:W-:-:S13]  /*0c40*/  PLOP3.LUT P1, PT, P6, P1, PT, 0xf8, 0x8f ;  /* 0x00000000008f781c */ /* 0x000fda0003723f70 */
[----:B------:R-:W3:Y:S01]  /*0c50*/  @!P1 LDG.E.U8 R48, desc[UR8][R12.64+0x1] ;  /* 0x000001080c309981 */ /* 0x000ee2000c1e1100 */
[----:B------:R-:W-:Y:S01]  /*0c60*/  FFMA R43, R37, R43, R44 ;  /* 0x0000002b252b7223 */ /* 0x000fe2000000002c */
[----:B------:R-:W-:-:S05]  /*0c70*/  I2FP.F32.S32 R44, UR14 ;  /* 0x0000000e002c7c45 */ /* 0x000fca0008201400 */
[----:B------:R-:W-:Y:S02]  /*0c80*/  FFMA R47, R44, R47, R43 ;  /* 0x0000002f2c2f7223 */ /* 0x000fe4000000002b */
[----:B------:R-:W0:Y:S01]  /*0c90*/  LDC R43, c[0x0][0x374] ;  /* 0x0000dd00ff2b7b82 */ /* 0x000e220000000800 */
[----:B------:R-:W1:Y:S01]  /*0ca0*/  LDCU UR5, c[0x0][0x364] ;  /* 0x00006c80ff0577ac */ /* 0x000e620008000800 */
[----:B------:R-:W-:Y:S01]  /*0cb0*/  FFMA R51, R40, R49, R47 ;  /* 0x0000003128337223 */ /* 0x000fe2000000002f */
[----:B------:R-:W-:Y:S02]  /*0cc0*/  IMAD.MOV.U32 R47, RZ, RZ, RZ ;  /* 0x000000ffff2f7224 */ /* 0x000fe400078e00ff */
[----:B------:R-:W-:Y:S01]  /*0cd0*/  IMAD.MOV.U32 R49, RZ, RZ, RZ ;  /* 0x000000ffff317224 */ /* 0x000fe200078e00ff */
[----:B-1----:R-:W-:Y:S01]  /*0ce0*/  UIADD3 UR5, UPT, UPT, UR5, -0x1, URZ ;  /* 0xffffffff05057890 */ /* 0x002fe2000fffe0ff */
[----:B--2---:R-:W-:-:S05]  /*0cf0*/  @!P2 I2FP.F32.U32 R47, R50 ;  /* 0x00000032002fa245 */ /* 0x004fca0000201000 */
[----:B------:R-:W-:Y:S01]  /*0d00*/  FFMA R47, R0, R47, R51 ;  /* 0x0000002f002f7223 */ /* 0x000fe20000000033 */
[----:B---3--:R-:W-:-:S05]  /*0d10*/  @!P1 I2FP.F32.U32 R49, R48 ;  /* 0x0000003000319245 */ /* 0x008fca0000201000 */
[----:B------:R-:W-:Y:S01]  /*0d20*/  FFMA R44, R14, R49, R47 ;  /* 0x000000310e2c7223 */ /* 0x000fe2000000002f */
[----:B0-----:R-:W-:Y:S01]  /*0d30*/  VIADD R47, R43, 0xffffffff ;  /* 0xffffffff2b2f7836 */ /* 0x001fe20000000000 */
[----:B------:R-:W-:-:S03]  /*0d40*/  ISETP.GT.U32.AND P1, PT, R41, UR5, PT ;  /* 0x0000000529007c0c */ /* 0x000fc6000bf24070 */
[----:B------:R-:W-:Y:S02]  /*0d50*/  FMNMX.NAN R43, R44, 255, PT ;  /* 0x437f00002c2b7809 */ /* 0x000fe40003820000 */
[----:B------:R-:W-:-:S04]  /*0d60*/  ISETP.EQ.AND P1, PT, R47, UR15, P1 ;  /* 0x0000000f2f007c0c */ /* 0x000fc80008f22270 */
[----:B------:R-:W0:Y:S01]  /*0d70*/  F2I.U32.TRUNC.NTZ R43, R43 ;  /* 0x0000002b002b7305 */ /* 0x000e22000020f000 */
[----:B------:R-:W-:Y:S01]  /*0d80*/  PLOP3.LUT P1, PT, P3, P1, PT, 0xf8, 0x8f ;  /* 0x00000000008f781c */ /* 0x000fe20001f23f70 */
[----:B0-----:R0:W-:-:S12]  /*0d90*/  STG.E.U8 desc[UR8][R2.64], R43 ;  /* 0x0000002b02007986 */ /* 0x0011d8000c101108 */
[----:B------:R-:W2:Y:S01]  /*0da0*/  @!P1 LDG.E.U8 R47, desc[UR8][R4.64+0x2] ;  /* 0x00000208042f9981 */ /* 0x000ea2000c1e1100 */
[----:B------:R-:W1:Y:S01]  /*0db0*/  LDC R48, c[0x0][0x374] ;  /* 0x0000dd00ff307b82 */ /* 0x000e620000000800 */
[----:B------:R-:W3:Y:S07]  /*0dc0*/  LDCU UR5, c[0x0][0x364] ;  /* 0x00006c80ff0577ac */ /* 0x000eee0008000800 */
[----:B------:R-:W4:Y:S01]  /*0dd0*/  LDC R49, c[0x0][0x374] ;  /* 0x0000dd00ff317b82 */ /* 0x000f220000000800 */
[----:B---3--:R-:W-:Y:S01]  /*0de0*/  UIADD3 UR5, UPT, UPT, UR5, -0x1, URZ ;  /* 0xffffffff05057890 */ /* 0x008fe2000fffe0ff */
[----:B-1----:R-:W-:-:S05]  /*0df0*/  VIADD R48, R48, 0xffffffff ;  /* 0xffffffff30307836 */ /* 0x002fca0000000000 */
[----:B------:R-:W-:-:S05]  /*0e00*/  ISETP.GT.U32.AND P2, PT, R46, UR5, PT ;  /* 0x000000052e007c0c */ /* 0x000fca000bf44070 */
[----:B------:R-:W1:Y:S01]  /*0e10*/  LDCU UR5, c[0x0][0x364] ;  /* 0x00006c80ff0577ac */ /* 0x000e620008000800 */
[----:B------:R-:W-:-:S04]  /*0e20*/  ISETP.EQ.AND P2, PT, R48, UR15, P2 ;  /* 0x0000000f30007c0c */ /* 0x000fc80009742270 */
[----:B------:R-:W-:Y:S01]  /*0e30*/  PLOP3.LUT P2, PT, P3, P2, PT, 0xf8, 0x8f ;  /* 0x00000000008f781c */ /* 0x000fe20001f45f70 */
[----:B0-----:R-:W-:Y:S01]  /*0e40*/  IMAD.MOV.U32 R43, RZ, RZ, RZ ;  /* 0x000000ffff2b7224 */ /* 0x001fe200078e00ff */
[----:B-1----:R-:W-:-:S11]  /*0e50*/  UIADD3 UR5, UPT, UPT, UR5, -0x1, URZ ;  /* 0xffffffff05057890 */ /* 0x002fd6000fffe0ff */
[----:B------:R-:W3:Y:S01]  /*0e60*/  @!P2 LDG.E.U8 R50, desc[UR8][R6.64+0x2] ;  /* 0x000002080632a981 */ /* 0x000ee2000c1e1100 */
[----:B--2---:R-:W-:Y:S01]  /*0e70*/  @!P1 I2FP.F32.U32 R43, R47 ;  /* 0x0000002f002b9245 */ /* 0x004fe20000201000 */
[----:B----4-:R-:W-:Y:S01]  /*0e80*/  VIADD R47, R49, 0xffffffff ;  /* 0xffffffff312f7836 */ /* 0x010fe20000000000 */
        /* <DEDUP_REMOVED lines=32> */
[----:B--2---:R-:W-:-:S05]  /*1090*/  @!P2 I2FP.F32.U32 R43, R50 ;  /* 0x00000032002ba245 */ /* 0x004fca0000201000 */
[----:B------:R-:W-:Y:S01]  /*10a0*/  FFMA R50, R18, R43, R47 ;  /* 0x0000002b12327223 */ /* 0x000fe2000000002f */
[----:B0-----:R-:W-:Y:S01]  /*10b0*/  VIADD R47, R44, 0xffffffff ;  /* 0xffffffff2c2f7836 */ /* 0x001fe20000000000 */
[----:B---3--:R-:W-:-:S05]  /*10c0*/  @!P1 I2FP.F32.U32 R48, R49 ;  /* 0x0000003100309245 */ /* 0x008fca0000201000 */
[----:B------:R-:W-:Y:S01]  /*10d0*/  FFMA R43, R19, R48, R50 ;  /* 0x00000030132b7223 */ /* 0x000fe20000000032 */
[----:B------:R-:W-:-:S04]  /*10e0*/  ISETP.GT.U32.AND P1, PT, R41, UR5, PT ;  /* 0x0000000529007c0c */ /* 0x000fc8000bf24070 */
[----:B------:R-:W-:Y:S02]  /*10f0*/  FMNMX.NAN R44, R43, 255, PT ;  /* 0x437f00002b2c7809 */ /* 0x000fe40003820000 */
[----:B------:R-:W-:Y:S02]  /*1100*/  ISETP.EQ.AND P1, PT, R47, UR15, P1 ;  /* 0x0000000f2f007c0c */ /* 0x000fe40008f22270 */
[----:B------:R-:W0:Y:S02]  /*1110*/  F2I.U32.TRUNC.NTZ R47, R44 ;  /* 0x0000002c002f7305 */ /* 0x000e24000020f000 */
[----:B------:R-:W-:Y:S01]  /*1120*/  PLOP3.LUT P1, PT, P4, P1, PT, 0xf8, 0x8f ;  /* 0x00000000008f781c */ /* 0x000fe20002723f70 */
[----:B0-----:R0:W-:-:S12]  /*1130*/  STG.E.U8 desc[UR8][R2.64], R47 ;  /* 0x0000002f02007986 */ /* 0x0011d8000c101108 */
[----:B------:R-:W2:Y:S01]  /*1140*/  @!P1 LDG.E.U8 R48, desc[UR8][R4.64+0x3] ;  /* 0x0000030804309981 */ /* 0x000ea2000c1e1100 */
[----:B------:R-:W1:Y:S01]  /*1150*/  LDC R49, c[0x0][0x374] ;  /* 0x0000dd00ff317b82 */ /* 0x000e620000000800 */
[----:B------:R-:W3:Y:S07]  /*1160*/  LDCU UR5, c[0x0][0x364] ;  /* 0x00006c80ff0577ac */ /* 0x000eee0008000800 */
[----:B------:R-:W0:Y:S01]  /*1170*/  LDC R50, c[0x0][0x374] ;  /* 0x0000dd00ff327b82 */ /* 0x000e220000000800 */
[----:B---3--:R-:W-:-:S06]  /*1180*/  UIADD3 UR5, UPT, UPT, UR5, -0x1, URZ ;  /* 0xffffffff05057890 */ /* 0x008fcc000fffe0ff */
[----:B------:R-:W-:-:S05]  /*1190*/  ISETP.GT.U32.AND P2, PT, R46, UR5, PT ;  /* 0x000000052e007c0c */ /* 0x000fca000bf44070 */
[----:B------:R-:W3:Y:S01]  /*11a0*/  LDCU UR5, c[0x0][0x364] ;  /* 0x00006c80ff0577ac */ /* 0x000ee20008000800 */
[----:B-1----:R-:W-:Y:S02]  /*11b0*/  VIADD R49, R49, 0xffffffff ;  /* 0xffffffff31317836 */ /* 0x002fe40000000000 */
[----:B------:R-:W-:-:S03]  /*11c0*/  IMAD.MOV.U32 R44, RZ, RZ, RZ ;  /* 0x000000ffff2c7224 */ /* 0x000fc600078e00ff */
[----:B------:R-:W-:Y:S01]  /*11d0*/  ISETP.EQ.AND P2, PT, R49, UR15, P2 ;  /* 0x0000000f31007c0c */ /* 0x000fe20009742270 */
[----:B0-----:R-:W-:-:S03]  /*11e0*/  VIADD R47, R50, 0xffffffff ;  /* 0xffffffff322f7836 */ /* 0x001fc60000000000 */
[----:B------:R-:W-:Y:S01]  /*11f0*/  PLOP3.LUT P2, PT, P4, P2, PT, 0xf8, 0x8f ;  /* 0x00000000008f781c */ /* 0x000fe20002745f70 */
[----:B---3--:R-:W-:-:S12]  /*1200*/  UIADD3 UR5, UPT, UPT, UR5, -0x1, URZ ;  /* 0xffffffff05057890 */ /* 0x008fd8000fffe0ff */
[----:B------:R-:W3:Y:S01]  /*1210*/  @!P2 LDG.E.U8 R51, desc[UR8][R6.64+0x3] ;  /* 0x000003080633a981 */ /* 0x000ee2000c1e1100 */
[----:B--2---:R-:W-:Y:S02]  /*1220*/  @!P1 I2FP.F32.U32 R44, R48 ;  /* 0x00000030002c9245 */ /* 0x004fe40000201000 */
[----:B------:R-:W-:-:S04]  /*1230*/  ISETP.GT.U32.AND P1, PT, R42, UR5, PT ;  /* 0x000000052a007c0c */ /* 0x000fc8000bf24070 */
[----:B------:R-:W-:-:S04]  /*1240*/  ISETP.EQ.AND P1, PT, R47, UR15, P1 ;  /* 0x0000000f2f007c0c */ /* 0x000fc80008f22270 */
[----:B------:R-:W-:-:S13]  /*1250*/  PLOP3.LUT P1, PT, P4, P1, PT, 0xf8, 0x8f ;  /* 0x00000000008f781c */ /* 0x000fda0002723f70 */
[----:B------:R-:W2:Y:S01]  /*1260*/  @!P1 LDG.E.U8 R49, desc[UR8][R8.64+0x3] ;  /* 0x0000030808319981 */ /* 0x000ea2000c1e1100 */
[----:B------:R-:W0:Y:S01]  /*1270*/  LDC R47, c[0x0][0x374] ;  /* 0x0000dd00ff2f7b82 */ /* 0x000e220000000800 */
[----:B------:R-:W1:Y:S07]  /*1280*/  LDCU UR5, c[0x0][0x364] ;  /* 0x00006c80ff0577ac */ /* 0x000e6e0008000800 */
[----:B------:R-:W4:Y:S01]  /*1290*/  LDC R50, c[0x0][0x374] ;  /* 0x0000dd00ff327b82 */ /* 0x000f220000000800 */
[----:B------:R-:W5:Y:S01]  /*12a0*/  LDCU UR6, c[0x0][0x364] ;  /* 0x00006c80ff0677ac */ /* 0x000f620008000800 */
[----:B------:R-:W-:Y:S01]  /*12b0*/  IMAD.MOV.U32 R48, RZ, RZ, RZ ;  /* 0x000000ffff307224 */ /* 0x000fe200078e00ff */
[----:B-1----:R-:W-:Y:S01]  /*12c0*/  UIADD3 UR5, UPT, UPT, UR5, -0x1, URZ ;  /* 0xffffffff05057890 */ /* 0x002fe2000fffe0ff */
[----:B0-----:R-:W-:Y:S01]  /*12d0*/  VIADD R47, R47, 0xffffffff ;  /* 0xffffffff2f2f7836 */ /* 0x001fe20000000000 */
[----:B---3--:R-:W-:-:S04]  /*12e0*/  @!P2 I2FP.F32.U32 R48, R51 ;  /* 0x000000330030a245 */ /* 0x008fc80000201000 */
[----:B------:R-:W-:Y:S01]  /*12f0*/  ISETP.GE.U32.AND P2, PT, R42, UR5, PT ;  /* 0x000000052a007c0c */ /* 0x000fe2000bf46070 */
[----:B-----5:R-:W-:-:S03]  /*1300*/  UIADD3 UR5, UPT, UPT, UR6, -0x1, URZ ;  /* 0xffffffff06057890 */ /* 0x020fc6000fffe0ff */
[----:B------:R-:W-:Y:S01]  /*1310*/  ISETP.EQ.AND P2, PT, R47, UR15, P2 ;  /* 0x0000000f2f007c0c */ /* 0x000fe20009742270 */
[----:B------:R-:W-:-:S03]  /*1320*/  IMAD.MOV.U32 R47, RZ, RZ, RZ ;  /* 0x000000ffff2f7224 */ /* 0x000fc600078e00ff */
[----:B------:R-:W-:Y:S02]  /*1330*/  PLOP3.LUT P2, PT, P4, P2, PT, 0xf8, 0x8f ;  /* 0x00000000008f781c */ /* 0x000fe40002745f70 */
[----:B--2---:R-:W-:Y:S01]  /*1340*/  @!P1 I2FP.F32.U32 R47, R49 ;  /* 0x00000031002f9245 */ /* 0x004fe20000201000 */
[----:B----4-:R-:W-:Y:S01]  /*1350*/  VIADD R49, R50, 0xffffffff ;  /* 0xffffffff32317836 */ /* 0x010fe20000000000 */
        /* <DEDUP_REMOVED lines=13> */
[----:B--2---:R-:W-:Y:S02]  /*1430*/  @!P2 I2FP.F32.U32 R44, R50 ;  /* 0x00000032002ca245 */ /* 0x004fe40000201000 */
[----:B---3--:R-:W-:-:S03]  /*1440*/  @!P1 I2FP.F32.U32 R47, R49 ;  /* 0x00000031002f9245 */ /* 0x008fc60000201000 */
[----:B------:R-:W-:-:S04]  /*1450*/  FFMA R49, R23, R44, R48 ;  /* 0x0000002c17317223 */ /* 0x000fc80000000030 */
[----:B------:R-:W-:Y:S01]  /*1460*/  FFMA R44, R24, R47, R49 ;  /* 0x0000002f182c7223 */ /* 0x000fe20000000031 */
[----:B0-----:R-:W-:Y:S01]  /*1470*/  VIADD R47, R43, 0xffffffff ;  /* 0xffffffff2b2f7836 */ /* 0x001fe20000000000 */
[----:B------:R-:W-:-:S03]  /*1480*/  ISETP.GT.U32.AND P1, PT, R41, UR5, PT ;  /* 0x0000000529007c0c */ /* 0x000fc6000bf24070 */
        /* <DEDUP_REMOVED lines=8> */
[----:B------:R-:W4:Y:S01]  /*1510*/  LDC R49, c[0x0][0x374] ;  /* 0x0000dd00ff317b82 */ /* 0x000f220000000800 */
[----:B------:R-:W5:Y:S01]  /*1520*/  LDCU UR6, c[0x0][0x364] ;  /* 0x00006c80ff0677ac */ /* 0x000f620008000800 */
[----:B---3--:R-:W-:-:S06]  /*1530*/  UIADD3 UR5, UPT, UPT, UR5, -0x1, URZ ;  /* 0xffffffff05057890 */ /* 0x008fcc000fffe0ff */
[----:B------:R-:W-:Y:S01]  /*1540*/  ISETP.GT.U32.AND P2, PT, R46, UR5, PT ;  /* 0x000000052e007c0c */ /* 0x000fe2000bf44070 */
[----:B-1----:R-:W-:Y:S01]  /*1550*/  VIADD R46, R48, 0xffffffff ;  /* 0xffffffff302e7836 */ /* 0x002fe20000000000 */
[----:B-----5:R-:W-:Y:S01]  /*1560*/  UIADD3 UR5, UPT, UPT, UR6, -0x1, URZ ;  /* 0xffffffff06057890 */ /* 0x020fe2000fffe0ff */
[----:B------:R-:W-:-:S03]  /*1570*/  IMAD.MOV.U32 R43, RZ, RZ, RZ ;  /* 0x000000ffff2b7224 */ /* 0x000fc600078e00ff */
[----:B------:R-:W-:Y:S02]  /*1580*/  ISETP.EQ.AND P2, PT, R46, UR15, P2 ;  /* 0x0000000f2e007c0c */ /* 0x000fe40009742270 */
[----:B--2---:R-:W-:Y:S01]  /*1590*/  @!P1 I2FP.F32.U32 R43, R4 ;  /* 0x00000004002b9245 */ /* 0x004fe20000201000 */
[----:B----4-:R-:W-:Y:S01]  /*15a0*/  VIADD R4, R49, 0xffffffff ;  /* 0xffffffff31047836 */ /* 0x010fe20000000000 */
[----:B------:R-:W-:Y:S02]  /*15b0*/  PLOP3.LUT P1, PT, P0, P2, PT, 0xf8, 0x8f ;  /* 0x00000000008f781c */ /* 0x000fe40000725f70 */
[----:B------:R-:W-:-:S04]  /*15c0*/  ISETP.GT.U32.AND P2, PT, R42, UR5, PT ;  /* 0x000000052a007c0c */ /* 0x000fc8000bf44070 */
[----:B------:R-:W-:-:S04]  /*15d0*/  ISETP.EQ.AND P2, PT, R4, UR15, P2 ;  /* 0x0000000f04007c0c */ /* 0x000fc80009742270 */
[----:B------:R-:W-:-:S03]  /*15e0*/  PLOP3.LUT P2, PT, P0, P2, PT, 0xf8, 0x8f ;  /* 0x00000000008f781c */ /* 0x000fc60000745f70 */
[----:B------:R-:W2:Y:S10]  /*15f0*/  @!P1 LDG.E.U8 R6, desc[UR8][R6.64+0x4] ;  /* 0x0000040806069981 */ /* 0x000eb4000c1e1100 */
[----:B------:R-:W3:Y:S01]  /*1600*/  @!P2 LDG.E.U8 R8, desc[UR8][R8.64+0x4] ;  /* 0x000004080808a981 */ /* 0x000ee2000c1e1100 */
[----:B------:R-:W1:Y:S01]  /*1610*/  LDC R4, c[0x0][0x374] ;  /* 0x0000dd00ff047b82 */ /* 0x000e620000000800 */
[----:B------:R-:W4:Y:S07]  /*1620*/  LDCU UR5, c[0x0][0x364] ;  /* 0x00006c80ff0577ac */ /* 0x000f2e0008000800 */
[----:B------:R-:W5:Y:S01]  /*1630*/  LDC R46, c[0x0][0x374] ;  /* 0x0000dd00ff2e7b82 */ /* 0x000f620000000800 */
[----:B------:R-:W0:Y:S01]  /*1640*/  LDCU UR6, c[0x0][0x364] ;  /* 0x00006c80ff0677ac */ /* 0x000e220008000800 */
[----:B------:R-:W-:Y:S01]  /*1650*/  IMAD.MOV.U32 R5, RZ, RZ, RZ ;  /* 0x000000ffff057224 */ /* 0x000fe200078e00ff */
[----:B----4-:R-:W-:Y:S01]  /*1660*/  UIADD3 UR5, UPT, UPT, UR5, -0x1, URZ ;  /* 0xffffffff05057890 */ /* 0x010fe2000fffe0ff */
[----:B--2---:R-:W-:-:S05]  /*1670*/  @!P1 I2FP.F32.U32 R5, R6 ;  /* 0x0000000600059245 */ /* 0x004fca0000201000 */
[----:B------:R-:W-:Y:S01]  /*1680*/  ISETP.GE.U32.AND P1, PT, R42, UR5, PT ;  /* 0x000000052a007c0c */ /* 0x000fe2000bf26070 */
[----:B0-----:R-:W-:Y:S01]  /*1690*/  UIADD3 UR5, UPT, UPT, UR6, -0x1, URZ ;  /* 0xffffffff06057890 */ /* 0x001fe2000fffe0ff */
[----:B-1----:R-:W-:Y:S02]  /*16a0*/  VIADD R42, R4, 0xffffffff ;  /* 0xffffffff042a7836 */ /* 0x002fe40000000000 */
[----:B------:R-:W-:Y:S02]  /*16b0*/  IMAD.MOV.U32 R4, RZ, RZ, RZ ;  /* 0x000000ffff047224 */ /* 0x000fe400078e00ff */
[----:B-----5:R-:W-:Y:S01]  /*16c0*/  VIADD R6, R46, 0xffffffff ;  /* 0xffffffff2e067836 */ /* 0x020fe20000000000 */
[----:B------:R-:W-:Y:S02]  /*16d0*/  ISETP.EQ.AND P1, PT, R42, UR15, P1 ;  /* 0x0000000f2a007c0c */ /* 0x000fe40008f22270 */
[----:B---3--:R-:W-:Y:S02]  /*16e0*/  @!P2 I2FP.F32.U32 R4, R8 ;  /* 0x000000080004a245 */ /* 0x008fe40000201000 */
[----:B------:R-:W-:-:S02]  /*16f0*/  ISETP.GT.U32.AND P2, PT, R45, UR5, PT ;  /* 0x000000052d007c0c */ /* 0x000fc4000bf44070 */
[----:B------:R-:W-:Y:S02]  /*1700*/  PLOP3.LUT P1, PT, P0, P1, PT, 0xf8, 0x8f ;  /* 0x00000000008f781c */ /* 0x000fe40000723f70 */
[----:B------:R-:W-:-:S04]  /*1710*/  ISETP.EQ.AND P2, PT, R6, UR15, P2 ;  /* 0x0000000f06007c0c */ /* 0x000fc80009742270 */
[----:B------:R-:W-:-:S07]  /*1720*/  PLOP3.LUT P2, PT, P0, P2, PT, 0xf8, 0x8f ;  /* 0x00000000008f781c */ /* 0x000fce0000745f70 */
[----:B------:R-:W2:Y:S06]  /*1730*/  @!P1 LDG.E.U8 R10, desc[UR8][R10.64+0x4] ;  /* 0x000004080a0a9981 */ /* 0x000eac000c1e1100 */
[----:B------:R-:W3:Y:S01]  /*1740*/  @!P2 LDG.E.U8 R12, desc[UR8][R12.64+0x4] ;  /* 0x000004080c0ca981 */ /* 0x000ee2000c1e1100 */
[----:B------:R-:W-:Y:S01]  /*1750*/  FFMA R43, R25, R43, R44 ;  /* 0x0000002b192b7223 */ /* 0x000fe2000000002c */
[----:B------:R-:W-:-:S03]  /*1760*/  CS2R R6, SRZ ;  /* 0x0000000000067805 */ /* 0x000fc6000001ff00 */
[----:B------:R-:W-:-:S04]  /*1770*/  FFMA R8, R26, R5, R43 ;  /* 0x000000051a087223 */ /* 0x000fc8000000002b */
[----:B------:R-:W-:Y:S01]  /*1780*/  FFMA R5, R27, R4, R8 ;  /* 0x000000041b057223 */ /* 0x000fe20000000008 */
[----:B------:R-:W-:-:S04]  /*1790*/  UIADD3 UR4, UPT, UPT, UR4, 0x1, URZ ;  /* 0x0000000104047890 */ /* 0x000fc8000fffe0ff */
[----:B------:R-:W-:Y:S01]  /*17a0*/  UISETP.NE.AND UP0, UPT, UR4, 0x3, UPT ;  /* 0x000000030400788c */ /* 0x000fe2000bf05270 */
[----:B--2---:R-:W-:-:S05]  /*17b0*/  @!P1 I2FP.F32.U32 R7, R10 ;  /* 0x0000000a00079245 */ /* 0x004fca0000201000 */
[----:B------:R-:W-:Y:S01]  /*17c0*/  FFMA R4, R28, R7, R5 ;  /* 0x000000071c047223 */ /* 0x000fe20000000005 */
[----:B---3--:R-:W-:-:S05]  /*17d0*/  @!P2 I2FP.F32.U32 R6, R12 ;  /* 0x0000000c0006a245 */ /* 0x008fca0000201000 */
[----:B------:R-:W-:Y:S02]  /*17e0*/  FFMA R43, R29, R6, R4 ;  /* 0x000000061d2b7223 */ /* 0x000fe40000000004 */
[----:B------:R-:W0:Y:S03]  /*17f0*/  LDC.64 R4, c[0x0][0x390] ;  /* 0x0000e400ff047b82 */ /* 0x000e260000000a00 */
[----:B------:R-:W-:-:S04]  /*1800*/  FMNMX.NAN R6, R43, 255, PT ;  /* 0x437f00002b067809 */ /* 0x000fc80003820000 */
[----:B------:R-:W1:Y:S02]  /*1810*/  F2I.U32.TRUNC.NTZ R7, R6 ;  /* 0x0000000600077305 */ /* 0x000e64000020f000 */
[----:B-1----:R1:W-:Y:S01]  /*1820*/  STG.E.U8 desc[UR8][R2.64], R7 ;  /* 0x0000000702007986 */ /* 0x0023e2000c101108 */
[CC--:B0-----:R-:W-:Y:S02]  /*1830*/  IMAD R38, R4.reuse, R5.reuse, R38 ;  /* 0x0000000504267224 */ /* 0x0c1fe400078e0226 */
[CC--:B------:R-:W-:Y:S02]  /*1840*/  IMAD R30, R4.reuse, R5.reuse, R30 ;  /* 0x00000005041e7224 */ /* 0x0c0fe400078e021e */
[CC--:B------:R-:W-:Y:S02]  /*1850*/  IMAD R33, R4.reuse, R5.reuse, R33 ;  /* 0x0000000504217224 */ /* 0x0c0fe400078e0221 */
[CC--:B------:R-:W-:Y:S02]  /*1860*/  IMAD R31, R4.reuse, R5.reuse, R31 ;  /* 0x00000005041f7224 */ /* 0x0c0fe400078e021f */
[----:B------:R-:W-:Y:S01]  /*1870*/  IMAD R32, R4, R5, R32 ;  /* 0x0000000504207224 */ /* 0x000fe200078e0220 */
[----:B-1----:R-:W-:Y:S06]  /*1880*/  BRA.U UP0, `(.L_x_0) ;  /* 0xffffffe900f87547 */ /* 0x002fec000b83ffff */
[----:B------:R-:W-:Y:S05]  /*1890*/  EXIT ;  /* 0x000000000000794d */ /* 0x000fea0003800000 */
.L_x_1:
[----:B------:R-:W-:-:S00]  /*18a0*/  BRA `(.L_x_1) ;  /* 0xfffffffc00fc7947 */ /* 0x000fc0000383ffff */
[----:B------:R-:W-:-:S00]  /*18b0*/  NOP ;  /* 0x0000000000007918 */ /* 0x000fc00000000000 */
        /* <DEDUP_REMOVED lines=12> */
.L_x_2:


//--------------------- .nv.shared.reserved.0     --------------------------
	.section	.nv.shared.reserved.0,"aw",@nobits
	.weak		__nv_reservedSMEM_offset_0_alias
	.size		__nv_reservedSMEM_offset_0_alias, 0, 64
	.other		__nv_reservedSMEM_offset_0_alias,@"STO_CUDA_RESERVED_SHARED STV_DEFAULT"
__nv_reservedSMEM_offset_0_alias:
	.zero		0
	.zero		64


//--------------------- .nv.constant0._Z14convolutionGPUPhS_ii --------------------------
	.section	.nv.constant0._Z14convolutionGPUPhS_ii,"a",@progbits
	.sectionflags	@""
	.align	4
.nv.constant0._Z14convolutionGPUPhS_ii:
	.zero		920


//--------------------- SYMBOLS --------------------------

	.type		.nv.reservedSmem.offset0,@object
	.size		.nv.reservedSmem.offset0,0x4
